//
// Generated by NVIDIA NVVM Compiler
//
// Compiler Build ID: CL-36424714
// Cuda compilation tools, release 13.0, V13.0.88
// Based on NVVM 20.0.0
//

.version 9.0
.target sm_100
.address_size 64

.extern .func  (.param .b64 func_retval0) malloc
(
	.param .b64 malloc_param_0
)
;

.func _Z7expand1P6vertexPiS1_S1_P12returnObjecti(
	.param .b64 _Z7expand1P6vertexPiS1_S1_P12returnObjecti_param_0,
	.param .b64 _Z7expand1P6vertexPiS1_S1_P12returnObjecti_param_1,
	.param .b64 _Z7expand1P6vertexPiS1_S1_P12returnObjecti_param_2,
	.param .b64 _Z7expand1P6vertexPiS1_S1_P12returnObjecti_param_3,
	.param .b64 _Z7expand1P6vertexPiS1_S1_P12returnObjecti_param_4,
	.param .b32 _Z7expand1P6vertexPiS1_S1_P12returnObjecti_param_5
)
{
	.local .align 8 .b8 	__local_depot0[128];
	.reg .b64 	%SP;
	.reg .b64 	%SPL;
	.reg .pred 	%p<673>;
	.reg .b32 	%r<1496>;
	.reg .b64 	%rd<373>;

	mov.u64 	%SPL, __local_depot0;
	ld.param.u64 	%rd35, [_Z7expand1P6vertexPiS1_S1_P12returnObjecti_param_0];
	ld.param.u64 	%rd36, [_Z7expand1P6vertexPiS1_S1_P12returnObjecti_param_1];
	ld.param.u64 	%rd37, [_Z7expand1P6vertexPiS1_S1_P12returnObjecti_param_2];
	ld.param.u64 	%rd38, [_Z7expand1P6vertexPiS1_S1_P12returnObjecti_param_3];
	ld.param.u64 	%rd39, [_Z7expand1P6vertexPiS1_S1_P12returnObjecti_param_4];
	cvta.to.global.u64 	%rd1, %rd39;
	cvta.to.global.u64 	%rd2, %rd38;
	cvta.to.global.u64 	%rd3, %rd36;
	cvta.to.global.u64 	%rd4, %rd35;
	add.u64 	%rd5, %SPL, 0;
	add.u64 	%rd6, %SPL, 28;
	add.u64 	%rd7, %SPL, 56;
	add.u64 	%rd8, %SPL, 88;
	{ // callseq 0, 0
	.param .b64 param0;
	st.param.b64 	[param0], 56;
	.param .b64 retval0;
	call.uni (retval0), 
	malloc, 
	(
	param0
	);
	ld.param.b64 	%rd44, [retval0];
	} // callseq 0
	mov.b32 	%r114, -1;
	st.u32 	[%rd44], %r114;
	st.u32 	[%rd44+28], %r114;
	st.u32 	[%rd44+4], %r114;
	st.u32 	[%rd44+32], %r114;
	st.u32 	[%rd44+8], %r114;
	st.u32 	[%rd44+36], %r114;
	st.u32 	[%rd44+12], %r114;
	st.u32 	[%rd44+40], %r114;
	st.u32 	[%rd44+16], %r114;
	st.u32 	[%rd44+44], %r114;
	st.u32 	[%rd44+20], %r114;
	st.u32 	[%rd44+48], %r114;
	st.u32 	[%rd44+24], %r114;
	st.u32 	[%rd44+52], %r114;
	{ // callseq 1, 0
	.param .b64 param0;
	st.param.b64 	[param0], 56;
	.param .b64 retval0;
	call.uni (retval0), 
	malloc, 
	(
	param0
	);
	ld.param.b64 	%rd46, [retval0];
	} // callseq 1
	st.u32 	[%rd46], %r114;
	st.u32 	[%rd46+28], %r114;
	st.u32 	[%rd46+4], %r114;
	st.u32 	[%rd46+32], %r114;
	st.u32 	[%rd46+8], %r114;
	st.u32 	[%rd46+36], %r114;
	st.u32 	[%rd46+12], %r114;
	st.u32 	[%rd46+40], %r114;
	st.u32 	[%rd46+16], %r114;
	st.u32 	[%rd46+44], %r114;
	st.u32 	[%rd46+20], %r114;
	st.u32 	[%rd46+48], %r114;
	st.u32 	[%rd46+24], %r114;
	st.u32 	[%rd46+52], %r114;
	ld.u32 	%r1486, [%rd37];
	st.local.u32 	[%rd5], %r1486;
	ld.u32 	%r1485, [%rd37+4];
	st.local.u32 	[%rd5+4], %r1485;
	ld.u32 	%r1484, [%rd37+8];
	st.local.u32 	[%rd5+8], %r1484;
	ld.u32 	%r1483, [%rd37+12];
	st.local.u32 	[%rd5+12], %r1483;
	ld.u32 	%r1482, [%rd37+16];
	st.local.u32 	[%rd5+16], %r1482;
	ld.u32 	%r1481, [%rd37+20];
	st.local.u32 	[%rd5+20], %r1481;
	ld.u32 	%r1480, [%rd37+24];
	st.local.u32 	[%rd5+24], %r1480;
	mov.b32 	%r1487, 0;
	bra.uni 	$L__BB0_2;
$L__BB0_1:
	ld.local.u32 	%r1486, [%rd5];
	ld.local.u32 	%r1485, [%rd5+4];
	ld.local.u32 	%r1484, [%rd5+8];
	ld.local.u32 	%r1483, [%rd5+12];
	ld.local.u32 	%r1482, [%rd5+16];
	ld.local.u32 	%r1481, [%rd5+20];
	ld.local.u32 	%r1480, [%rd5+24];
$L__BB0_2:
	setp.eq.s32 	%p659, %r1486, 1;
	selp.u32 	%r115, 1, 0, %p659;
	setp.eq.s32 	%p658, %r1485, 1;
	selp.u32 	%r116, 1, 0, %p658;
	add.s32 	%r117, %r115, %r116;
	setp.eq.s32 	%p657, %r1484, 1;
	selp.u32 	%r118, 1, 0, %p657;
	add.s32 	%r119, %r117, %r118;
	setp.eq.s32 	%p656, %r1483, 1;
	selp.u32 	%r120, 1, 0, %p656;
	add.s32 	%r121, %r119, %r120;
	setp.eq.s32 	%p655, %r1482, 1;
	selp.u32 	%r122, 1, 0, %p655;
	add.s32 	%r123, %r121, %r122;
	setp.eq.s32 	%p654, %r1481, 1;
	selp.u32 	%r124, 1, 0, %p654;
	add.s32 	%r125, %r123, %r124;
	setp.eq.s32 	%p653, %r1480, 1;
	selp.u32 	%r126, 1, 0, %p653;
	or.b32  	%r127, %r125, %r126;
	setp.eq.s32 	%p85, %r127, 0;
	@%p85 bra 	$L__BB0_79;
	add.s32 	%r1487, %r1487, 1;
	st.local.u32 	[%rd6], %r1486;
	st.local.u32 	[%rd6+4], %r1485;
	st.local.u32 	[%rd6+8], %r1484;
	st.local.u32 	[%rd6+12], %r1483;
	st.local.u32 	[%rd6+16], %r1482;
	st.local.u32 	[%rd6+20], %r1481;
	st.local.u32 	[%rd6+24], %r1480;
$L__BB0_4:
	selp.u32 	%r128, 1, 0, %p659;
	selp.u32 	%r129, 1, 0, %p658;
	add.s32 	%r130, %r128, %r129;
	selp.u32 	%r131, 1, 0, %p657;
	add.s32 	%r132, %r130, %r131;
	selp.u32 	%r133, 1, 0, %p656;
	add.s32 	%r134, %r132, %r133;
	selp.u32 	%r135, 1, 0, %p655;
	add.s32 	%r136, %r134, %r135;
	selp.u32 	%r137, 1, 0, %p654;
	add.s32 	%r138, %r136, %r137;
	selp.u32 	%r139, 1, 0, %p653;
	or.b32  	%r140, %r138, %r139;
	setp.eq.s32 	%p86, %r140, 0;
	@%p86 bra 	$L__BB0_1;
	mov.b32 	%r1488, 0;
	mov.pred 	%p664, 0;
	mov.pred 	%p660, %p664;
	mov.pred 	%p661, %p664;
	mov.pred 	%p662, %p664;
	mov.pred 	%p663, %p664;
	mov.pred 	%p665, %p664;
	@%p659 bra 	$L__BB0_11;
	mov.b32 	%r1488, 1;
	mov.pred 	%p660, -1;
	@%p658 bra 	$L__BB0_11;
	mov.b32 	%r1488, 2;
	mov.pred 	%p661, -1;
	mov.pred 	%p660, %p664;
	mov.pred 	%p662, %p664;
	mov.pred 	%p663, %p664;
	mov.pred 	%p665, %p664;
	@%p657 bra 	$L__BB0_11;
	mov.b32 	%r1488, 3;
	mov.pred 	%p662, -1;
	mov.pred 	%p660, %p664;
	mov.pred 	%p661, %p664;
	mov.pred 	%p663, %p664;
	mov.pred 	%p665, %p664;
	@%p656 bra 	$L__BB0_11;
	mov.b32 	%r1488, 4;
	mov.pred 	%p663, -1;
	mov.pred 	%p660, %p664;
	mov.pred 	%p661, %p664;
	mov.pred 	%p662, %p664;
	mov.pred 	%p665, %p664;
	@%p655 bra 	$L__BB0_11;
	selp.b32 	%r146, 6, 7, %p653;
	not.pred 	%p97, %p654;
	and.pred  	%p665, %p653, %p97;
	selp.b32 	%r1488, 5, %r146, %p654;
	mov.pred 	%p660, %p664;
	mov.pred 	%p661, %p664;
	mov.pred 	%p662, %p664;
	mov.pred 	%p663, %p664;
	mov.pred 	%p664, %p654;
$L__BB0_11:
	mul.wide.u32 	%rd47, %r1488, 4;
	add.s64 	%rd48, %rd5, %rd47;
	mov.b32 	%r147, -1;
	st.local.u32 	[%rd48], %r147;
	add.s64 	%rd49, %rd6, %rd47;
	st.local.u32 	[%rd49], %r147;
	st.local.u32 	[%rd7], %r147;
	st.local.u32 	[%rd7+4], %r147;
	st.local.u32 	[%rd7+8], %r147;
	st.local.u32 	[%rd7+12], %r147;
	st.local.u32 	[%rd7+16], %r147;
	st.local.u32 	[%rd7+20], %r147;
	st.local.u32 	[%rd7+24], %r147;
	ld.global.u32 	%r26, [%rd4];
	setp.ne.s32 	%p98, %r26, %r1488;
	@%p98 bra 	$L__BB0_13;
	ld.global.u32 	%r150, [%rd4+4];
	mul.wide.s32 	%rd52, %r150, 4;
	add.s64 	%rd53, %rd7, %rd52;
	mov.b32 	%r151, 1;
	st.local.u32 	[%rd53], %r151;
	bra.uni 	$L__BB0_15;
$L__BB0_13:
	ld.global.u32 	%r148, [%rd4+4];
	setp.ne.s32 	%p99, %r148, %r1488;
	@%p99 bra 	$L__BB0_15;
	mul.wide.s32 	%rd50, %r26, 4;
	add.s64 	%rd51, %rd7, %rd50;
	mov.b32 	%r149, 1;
	st.local.u32 	[%rd51], %r149;
$L__BB0_15:
	ld.global.u32 	%r27, [%rd4+8];
	setp.eq.s32 	%p100, %r27, %r1488;
	@%p100 bra 	$L__BB0_18;
	ld.global.u32 	%r152, [%rd4+12];
	setp.ne.s32 	%p101, %r152, %r1488;
	@%p101 bra 	$L__BB0_19;
	mul.wide.s32 	%rd54, %r27, 4;
	add.s64 	%rd55, %rd7, %rd54;
	mov.b32 	%r153, 1;
	st.local.u32 	[%rd55], %r153;
	bra.uni 	$L__BB0_19;
$L__BB0_18:
	ld.global.u32 	%r154, [%rd4+12];
	mul.wide.s32 	%rd56, %r154, 4;
	add.s64 	%rd57, %rd7, %rd56;
	mov.b32 	%r155, 1;
	st.local.u32 	[%rd57], %r155;
$L__BB0_19:
	ld.global.u32 	%r28, [%rd4+16];
	setp.eq.s32 	%p102, %r28, %r1488;
	@%p102 bra 	$L__BB0_22;
	ld.global.u32 	%r156, [%rd4+20];
	setp.ne.s32 	%p103, %r156, %r1488;
	@%p103 bra 	$L__BB0_23;
	mul.wide.s32 	%rd58, %r28, 4;
	add.s64 	%rd59, %rd7, %rd58;
	mov.b32 	%r157, 1;
	st.local.u32 	[%rd59], %r157;
	bra.uni 	$L__BB0_23;
$L__BB0_22:
	ld.global.u32 	%r158, [%rd4+20];
	mul.wide.s32 	%rd60, %r158, 4;
	add.s64 	%rd61, %rd7, %rd60;
	mov.b32 	%r159, 1;
	st.local.u32 	[%rd61], %r159;
$L__BB0_23:
	ld.global.u32 	%r29, [%rd4+24];
	setp.eq.s32 	%p104, %r29, %r1488;
	@%p104 bra 	$L__BB0_26;
	ld.global.u32 	%r160, [%rd4+28];
	setp.ne.s32 	%p105, %r160, %r1488;
	@%p105 bra 	$L__BB0_27;
	mul.wide.s32 	%rd62, %r29, 4;
	add.s64 	%rd63, %rd7, %rd62;
	mov.b32 	%r161, 1;
	st.local.u32 	[%rd63], %r161;
	bra.uni 	$L__BB0_27;
$L__BB0_26:
	ld.global.u32 	%r162, [%rd4+28];
	mul.wide.s32 	%rd64, %r162, 4;
	add.s64 	%rd65, %rd7, %rd64;
	mov.b32 	%r163, 1;
	st.local.u32 	[%rd65], %r163;
$L__BB0_27:
	ld.global.u32 	%r30, [%rd4+32];
	setp.eq.s32 	%p106, %r30, %r1488;
	@%p106 bra 	$L__BB0_30;
	ld.global.u32 	%r164, [%rd4+36];
	setp.ne.s32 	%p107, %r164, %r1488;
	@%p107 bra 	$L__BB0_31;
	mul.wide.s32 	%rd66, %r30, 4;
	add.s64 	%rd67, %rd7, %rd66;
	mov.b32 	%r165, 1;
	st.local.u32 	[%rd67], %r165;
	bra.uni 	$L__BB0_31;
$L__BB0_30:
	ld.global.u32 	%r166, [%rd4+36];
	mul.wide.s32 	%rd68, %r166, 4;
	add.s64 	%rd69, %rd7, %rd68;
	mov.b32 	%r167, 1;
	st.local.u32 	[%rd69], %r167;
$L__BB0_31:
	ld.global.u32 	%r31, [%rd4+40];
	setp.eq.s32 	%p108, %r31, %r1488;
	@%p108 bra 	$L__BB0_34;
	ld.global.u32 	%r168, [%rd4+44];
	setp.ne.s32 	%p109, %r168, %r1488;
	@%p109 bra 	$L__BB0_35;
	mul.wide.s32 	%rd70, %r31, 4;
	add.s64 	%rd71, %rd7, %rd70;
	mov.b32 	%r169, 1;
	st.local.u32 	[%rd71], %r169;
	bra.uni 	$L__BB0_35;
$L__BB0_34:
	ld.global.u32 	%r170, [%rd4+44];
	mul.wide.s32 	%rd72, %r170, 4;
	add.s64 	%rd73, %rd7, %rd72;
	mov.b32 	%r171, 1;
	st.local.u32 	[%rd73], %r171;
$L__BB0_35:
	ld.global.u32 	%r32, [%rd4+48];
	setp.eq.s32 	%p110, %r32, %r1488;
	@%p110 bra 	$L__BB0_38;
	ld.global.u32 	%r172, [%rd4+52];
	setp.ne.s32 	%p111, %r172, %r1488;
	@%p111 bra 	$L__BB0_39;
	mul.wide.s32 	%rd74, %r32, 4;
	add.s64 	%rd75, %rd7, %rd74;
	mov.b32 	%r173, 1;
	st.local.u32 	[%rd75], %r173;
	bra.uni 	$L__BB0_39;
$L__BB0_38:
	ld.global.u32 	%r174, [%rd4+52];
	mul.wide.s32 	%rd76, %r174, 4;
	add.s64 	%rd77, %rd7, %rd76;
	mov.b32 	%r175, 1;
	st.local.u32 	[%rd77], %r175;
$L__BB0_39:
	ld.global.u32 	%r33, [%rd4+56];
	setp.eq.s32 	%p112, %r33, %r1488;
	@%p112 bra 	$L__BB0_42;
	ld.global.u32 	%r176, [%rd4+60];
	setp.ne.s32 	%p113, %r176, %r1488;
	@%p113 bra 	$L__BB0_43;
	mul.wide.s32 	%rd78, %r33, 4;
	add.s64 	%rd79, %rd7, %rd78;
	mov.b32 	%r177, 1;
	st.local.u32 	[%rd79], %r177;
	bra.uni 	$L__BB0_43;
$L__BB0_42:
	ld.global.u32 	%r178, [%rd4+60];
	mul.wide.s32 	%rd80, %r178, 4;
	add.s64 	%rd81, %rd7, %rd80;
	mov.b32 	%r179, 1;
	st.local.u32 	[%rd81], %r179;
$L__BB0_43:
	@%p659 bra 	$L__BB0_45;
	ld.local.u32 	%r181, [%rd7];
	add.s32 	%r182, %r181, 1;
	setp.lt.u32 	%p115, %r182, 2;
	mov.b32 	%r1489, 1;
	mov.pred 	%p666, -1;
	@%p115 bra 	$L__BB0_46;
$L__BB0_45:
	mov.b32 	%r1489, -1;
	mov.pred 	%p666, 0;
$L__BB0_46:
	st.local.u32 	[%rd7], %r1489;
	@%p660 bra 	$L__BB0_48;
	ld.local.u32 	%r185, [%rd7+4];
	add.s32 	%r186, %r185, 1;
	setp.lt.u32 	%p118, %r186, 2;
	mov.b32 	%r1490, 1;
	mov.pred 	%p667, -1;
	@%p118 bra 	$L__BB0_49;
$L__BB0_48:
	mov.b32 	%r1490, -1;
	mov.pred 	%p667, 0;
$L__BB0_49:
	st.local.u32 	[%rd7+4], %r1490;
	@%p661 bra 	$L__BB0_51;
	ld.local.u32 	%r189, [%rd7+8];
	add.s32 	%r190, %r189, 1;
	setp.lt.u32 	%p121, %r190, 2;
	mov.b32 	%r1491, 1;
	mov.pred 	%p668, -1;
	@%p121 bra 	$L__BB0_52;
$L__BB0_51:
	mov.b32 	%r1491, -1;
	mov.pred 	%p668, 0;
$L__BB0_52:
	st.local.u32 	[%rd7+8], %r1491;
	@%p662 bra 	$L__BB0_54;
	ld.local.u32 	%r193, [%rd7+12];
	add.s32 	%r194, %r193, 1;
	setp.lt.u32 	%p124, %r194, 2;
	mov.b32 	%r1492, 1;
	mov.pred 	%p669, -1;
	@%p124 bra 	$L__BB0_55;
$L__BB0_54:
	mov.b32 	%r1492, -1;
	mov.pred 	%p669, 0;
$L__BB0_55:
	st.local.u32 	[%rd7+12], %r1492;
	@%p663 bra 	$L__BB0_57;
	ld.local.u32 	%r197, [%rd7+16];
	add.s32 	%r198, %r197, 1;
	setp.lt.u32 	%p127, %r198, 2;
	mov.b32 	%r1493, 1;
	mov.pred 	%p670, -1;
	@%p127 bra 	$L__BB0_58;
$L__BB0_57:
	mov.b32 	%r1493, -1;
	mov.pred 	%p670, 0;
$L__BB0_58:
	st.local.u32 	[%rd7+16], %r1493;
	@%p664 bra 	$L__BB0_60;
	ld.local.u32 	%r201, [%rd7+20];
	add.s32 	%r202, %r201, 1;
	setp.lt.u32 	%p130, %r202, 2;
	mov.b32 	%r1494, 1;
	mov.pred 	%p671, -1;
	@%p130 bra 	$L__BB0_61;
$L__BB0_60:
	mov.b32 	%r1494, -1;
	mov.pred 	%p671, 0;
$L__BB0_61:
	st.local.u32 	[%rd7+20], %r1494;
	@%p665 bra 	$L__BB0_63;
	ld.local.u32 	%r205, [%rd7+24];
	add.s32 	%r206, %r205, 1;
	setp.lt.u32 	%p133, %r206, 2;
	mov.b32 	%r1495, 1;
	mov.pred 	%p672, -1;
	@%p133 bra 	$L__BB0_64;
$L__BB0_63:
	mov.b32 	%r1495, -1;
	mov.pred 	%p672, 0;
$L__BB0_64:
	st.local.u32 	[%rd7+24], %r1495;
	ld.local.u32 	%r208, [%rd6];
	setp.eq.s32 	%p135, %r208, 1;
	and.pred  	%p659, %p135, %p666;
	selp.b32 	%r209, 1, -1, %p659;
	st.local.u32 	[%rd6], %r209;
	ld.local.u32 	%r210, [%rd6+4];
	setp.eq.s32 	%p136, %r210, 1;
	and.pred  	%p658, %p136, %p667;
	selp.b32 	%r211, 1, -1, %p658;
	st.local.u32 	[%rd6+4], %r211;
	ld.local.u32 	%r212, [%rd6+8];
	setp.eq.s32 	%p137, %r212, 1;
	and.pred  	%p657, %p137, %p668;
	selp.b32 	%r213, 1, -1, %p657;
	st.local.u32 	[%rd6+8], %r213;
	ld.local.u32 	%r214, [%rd6+12];
	setp.eq.s32 	%p138, %r214, 1;
	and.pred  	%p656, %p138, %p669;
	selp.b32 	%r215, 1, -1, %p656;
	st.local.u32 	[%rd6+12], %r215;
	ld.local.u32 	%r216, [%rd6+16];
	setp.eq.s32 	%p139, %r216, 1;
	and.pred  	%p655, %p139, %p670;
	selp.b32 	%r217, 1, -1, %p655;
	st.local.u32 	[%rd6+16], %r217;
	ld.local.u32 	%r218, [%rd6+20];
	setp.eq.s32 	%p140, %r218, 1;
	and.pred  	%p654, %p140, %p671;
	selp.b32 	%r219, 1, -1, %p654;
	st.local.u32 	[%rd6+20], %r219;
	ld.local.u32 	%r220, [%rd6+24];
	setp.eq.s32 	%p141, %r220, 1;
	and.pred  	%p653, %p141, %p672;
	selp.b32 	%r221, 1, -1, %p653;
	st.local.u32 	[%rd6+24], %r221;
	ld.u32 	%r222, [%rd46];
	setp.eq.s32 	%p142, %r222, -1;
	mov.b64 	%rd371, 0;
	@%p142 bra 	$L__BB0_71;
	ld.u32 	%r223, [%rd46+4];
	setp.eq.s32 	%p143, %r223, -1;
	mov.b64 	%rd371, 1;
	@%p143 bra 	$L__BB0_71;
	ld.u32 	%r224, [%rd46+8];
	setp.eq.s32 	%p144, %r224, -1;
	mov.b64 	%rd371, 2;
	@%p144 bra 	$L__BB0_71;
	ld.u32 	%r225, [%rd46+12];
	setp.eq.s32 	%p145, %r225, -1;
	mov.b64 	%rd371, 3;
	@%p145 bra 	$L__BB0_71;
	ld.u32 	%r226, [%rd46+16];
	setp.eq.s32 	%p146, %r226, -1;
	mov.b64 	%rd371, 4;
	@%p146 bra 	$L__BB0_71;
	ld.u32 	%r227, [%rd46+20];
	setp.eq.s32 	%p147, %r227, -1;
	mov.b64 	%rd371, 5;
	@%p147 bra 	$L__BB0_71;
	ld.u32 	%r228, [%rd46+24];
	setp.eq.s32 	%p148, %r228, -1;
	selp.b64 	%rd371, 6, 7, %p148;
$L__BB0_71:
	shl.b64 	%rd89, %rd371, 2;
	add.s64 	%rd90, %rd46, %rd89;
	st.u32 	[%rd90], %r1487;
	ld.u32 	%r229, [%rd46+28];
	setp.eq.s32 	%p149, %r229, -1;
	mov.b64 	%rd372, 0;
	@%p149 bra 	$L__BB0_78;
	ld.u32 	%r230, [%rd46+32];
	setp.eq.s32 	%p150, %r230, -1;
	mov.b64 	%rd372, 1;
	@%p150 bra 	$L__BB0_78;
	ld.u32 	%r231, [%rd46+36];
	setp.eq.s32 	%p151, %r231, -1;
	mov.b64 	%rd372, 2;
	@%p151 bra 	$L__BB0_78;
	ld.u32 	%r232, [%rd46+40];
	setp.eq.s32 	%p152, %r232, -1;
	mov.b64 	%rd372, 3;
	@%p152 bra 	$L__BB0_78;
	ld.u32 	%r233, [%rd46+44];
	setp.eq.s32 	%p153, %r233, -1;
	mov.b64 	%rd372, 4;
	@%p153 bra 	$L__BB0_78;
	ld.u32 	%r234, [%rd46+48];
	setp.eq.s32 	%p154, %r234, -1;
	mov.b64 	%rd372, 5;
	@%p154 bra 	$L__BB0_78;
	ld.u32 	%r235, [%rd46+52];
	setp.eq.s32 	%p155, %r235, -1;
	selp.b64 	%rd372, 6, 7, %p155;
$L__BB0_78:
	shl.b64 	%rd96, %rd372, 2;
	add.s64 	%rd97, %rd46, %rd96;
	st.u32 	[%rd97+28], %r1488;
	bra.uni 	$L__BB0_4;
$L__BB0_79:
	ld.u32 	%r236, [%rd37];
	setp.eq.s32 	%p156, %r236, 1;
	selp.u32 	%r237, 1, 0, %p156;
	ld.u32 	%r238, [%rd37+4];
	setp.eq.s32 	%p157, %r238, 1;
	selp.u32 	%r239, 1, 0, %p157;
	add.s32 	%r240, %r237, %r239;
	ld.u32 	%r241, [%rd37+8];
	setp.eq.s32 	%p158, %r241, 1;
	selp.u32 	%r242, 1, 0, %p158;
	add.s32 	%r243, %r240, %r242;
	ld.u32 	%r244, [%rd37+12];
	setp.eq.s32 	%p159, %r244, 1;
	selp.u32 	%r245, 1, 0, %p159;
	add.s32 	%r246, %r243, %r245;
	ld.u32 	%r247, [%rd37+16];
	setp.eq.s32 	%p160, %r247, 1;
	selp.u32 	%r248, 1, 0, %p160;
	add.s32 	%r249, %r246, %r248;
	ld.u32 	%r250, [%rd37+20];
	setp.eq.s32 	%p161, %r250, 1;
	selp.u32 	%r251, 1, 0, %p161;
	add.s32 	%r252, %r249, %r251;
	ld.u32 	%r253, [%rd37+24];
	setp.eq.s32 	%p162, %r253, 1;
	selp.u32 	%r254, 1, 0, %p162;
	add.s32 	%r41, %r252, %r254;
	setp.eq.s32 	%p163, %r41, 0;
	@%p163 bra 	$L__BB0_464;
	add.s32 	%r255, %r41, -1;
	ld.global.u32 	%r256, [%rd3];
	setp.eq.s32 	%p164, %r256, 1;
	selp.u32 	%r257, 1, 0, %p164;
	ld.global.u32 	%r258, [%rd3+4];
	setp.eq.s32 	%p165, %r258, 1;
	selp.u32 	%r259, 1, 0, %p165;
	add.s32 	%r260, %r257, %r259;
	ld.global.u32 	%r261, [%rd3+8];
	setp.eq.s32 	%p166, %r261, 1;
	selp.u32 	%r262, 1, 0, %p166;
	add.s32 	%r263, %r260, %r262;
	ld.global.u32 	%r264, [%rd3+12];
	setp.eq.s32 	%p167, %r264, 1;
	selp.u32 	%r265, 1, 0, %p167;
	add.s32 	%r266, %r263, %r265;
	ld.global.u32 	%r267, [%rd3+16];
	setp.eq.s32 	%p168, %r267, 1;
	selp.u32 	%r268, 1, 0, %p168;
	add.s32 	%r269, %r266, %r268;
	ld.global.u32 	%r270, [%rd3+20];
	setp.eq.s32 	%p169, %r270, 1;
	selp.u32 	%r271, 1, 0, %p169;
	add.s32 	%r272, %r269, %r271;
	ld.global.u32 	%r273, [%rd3+24];
	setp.eq.s32 	%p170, %r273, 1;
	selp.u32 	%r274, 1, 0, %p170;
	add.s32 	%r275, %r272, %r274;
	ld.global.u32 	%r276, [%rd2];
	setp.eq.s32 	%p171, %r276, 1;
	selp.u32 	%r277, 1, 0, %p171;
	ld.global.u32 	%r278, [%rd2+4];
	setp.eq.s32 	%p172, %r278, 1;
	selp.u32 	%r279, 1, 0, %p172;
	add.s32 	%r280, %r277, %r279;
	ld.global.u32 	%r281, [%rd2+8];
	setp.eq.s32 	%p173, %r281, 1;
	selp.u32 	%r282, 1, 0, %p173;
	add.s32 	%r283, %r280, %r282;
	ld.global.u32 	%r284, [%rd2+12];
	setp.eq.s32 	%p174, %r284, 1;
	selp.u32 	%r285, 1, 0, %p174;
	add.s32 	%r286, %r283, %r285;
	ld.global.u32 	%r287, [%rd2+16];
	setp.eq.s32 	%p175, %r287, 1;
	selp.u32 	%r288, 1, 0, %p175;
	add.s32 	%r289, %r286, %r288;
	ld.global.u32 	%r290, [%rd2+20];
	setp.eq.s32 	%p176, %r290, 1;
	selp.u32 	%r291, 1, 0, %p176;
	add.s32 	%r292, %r289, %r291;
	ld.global.u32 	%r293, [%rd2+24];
	setp.eq.s32 	%p177, %r293, 1;
	selp.u32 	%r294, 1, 0, %p177;
	add.s32 	%r295, %r292, %r294;
	mul.wide.u32 	%rd98, %r255, 4;
	add.s64 	%rd14, %rd46, %rd98;
	ld.u32 	%r296, [%rd14];
	add.s32 	%r297, %r296, %r275;
	setp.le.s32 	%p178, %r297, %r295;
	@%p178 bra 	$L__BB0_134;
	ld.u32 	%r42, [%rd14+28];
	mul.wide.s32 	%rd99, %r42, 4;
	add.s64 	%rd15, %rd3, %rd99;
	mov.b32 	%r298, 1;
	st.global.u32 	[%rd15], %r298;
	mov.b32 	%r299, 0;
	mov.b32 	%r300, -1;
	st.local.v2.u32 	[%rd8], {%r300, %r299};
	st.local.v2.u32 	[%rd8+8], {%r299, %r299};
	st.local.v2.u32 	[%rd8+16], {%r299, %r299};
	st.local.v2.u32 	[%rd8+24], {%r299, %r299};
	st.local.v2.u32 	[%rd8+32], {%r299, %r299};
	ld.global.u32 	%r43, [%rd4];
	setp.ne.s32 	%p179, %r43, %r42;
	@%p179 bra 	$L__BB0_83;
	ld.global.u32 	%r303, [%rd4+4];
	mul.wide.s32 	%rd102, %r303, 4;
	add.s64 	%rd103, %rd8, %rd102;
	mov.b32 	%r304, 1;
	st.local.u32 	[%rd103], %r304;
	bra.uni 	$L__BB0_85;
$L__BB0_83:
	ld.global.u32 	%r301, [%rd4+4];
	setp.ne.s32 	%p180, %r301, %r42;
	@%p180 bra 	$L__BB0_85;
	mul.wide.s32 	%rd100, %r43, 4;
	add.s64 	%rd101, %rd8, %rd100;
	mov.b32 	%r302, 1;
	st.local.u32 	[%rd101], %r302;
$L__BB0_85:
	ld.global.u32 	%r44, [%rd4+8];
	setp.eq.s32 	%p181, %r44, %r42;
	@%p181 bra 	$L__BB0_88;
	ld.global.u32 	%r305, [%rd4+12];
	setp.ne.s32 	%p182, %r305, %r42;
	@%p182 bra 	$L__BB0_89;
	mul.wide.s32 	%rd104, %r44, 4;
	add.s64 	%rd105, %rd8, %rd104;
	mov.b32 	%r306, 1;
	st.local.u32 	[%rd105], %r306;
	bra.uni 	$L__BB0_89;
$L__BB0_88:
	ld.global.u32 	%r307, [%rd4+12];
	mul.wide.s32 	%rd106, %r307, 4;
	add.s64 	%rd107, %rd8, %rd106;
	mov.b32 	%r308, 1;
	st.local.u32 	[%rd107], %r308;
$L__BB0_89:
	ld.global.u32 	%r45, [%rd4+16];
	setp.eq.s32 	%p183, %r45, %r42;
	@%p183 bra 	$L__BB0_92;
	ld.global.u32 	%r309, [%rd4+20];
	setp.ne.s32 	%p184, %r309, %r42;
	@%p184 bra 	$L__BB0_93;
	mul.wide.s32 	%rd108, %r45, 4;
	add.s64 	%rd109, %rd8, %rd108;
	mov.b32 	%r310, 1;
	st.local.u32 	[%rd109], %r310;
	bra.uni 	$L__BB0_93;
$L__BB0_92:
	ld.global.u32 	%r311, [%rd4+20];
	mul.wide.s32 	%rd110, %r311, 4;
	add.s64 	%rd111, %rd8, %rd110;
	mov.b32 	%r312, 1;
	st.local.u32 	[%rd111], %r312;
$L__BB0_93:
	ld.global.u32 	%r46, [%rd4+24];
	setp.eq.s32 	%p185, %r46, %r42;
	@%p185 bra 	$L__BB0_96;
	ld.global.u32 	%r313, [%rd4+28];
	setp.ne.s32 	%p186, %r313, %r42;
	@%p186 bra 	$L__BB0_97;
	mul.wide.s32 	%rd112, %r46, 4;
	add.s64 	%rd113, %rd8, %rd112;
	mov.b32 	%r314, 1;
	st.local.u32 	[%rd113], %r314;
	bra.uni 	$L__BB0_97;
$L__BB0_96:
	ld.global.u32 	%r315, [%rd4+28];
	mul.wide.s32 	%rd114, %r315, 4;
	add.s64 	%rd115, %rd8, %rd114;
	mov.b32 	%r316, 1;
	st.local.u32 	[%rd115], %r316;
$L__BB0_97:
	ld.global.u32 	%r47, [%rd4+32];
	setp.eq.s32 	%p187, %r47, %r42;
	@%p187 bra 	$L__BB0_100;
	ld.global.u32 	%r317, [%rd4+36];
	setp.ne.s32 	%p188, %r317, %r42;
	@%p188 bra 	$L__BB0_101;
	mul.wide.s32 	%rd116, %r47, 4;
	add.s64 	%rd117, %rd8, %rd116;
	mov.b32 	%r318, 1;
	st.local.u32 	[%rd117], %r318;
	bra.uni 	$L__BB0_101;
$L__BB0_100:
	ld.global.u32 	%r319, [%rd4+36];
	mul.wide.s32 	%rd118, %r319, 4;
	add.s64 	%rd119, %rd8, %rd118;
	mov.b32 	%r320, 1;
	st.local.u32 	[%rd119], %r320;
$L__BB0_101:
	ld.global.u32 	%r48, [%rd4+40];
	setp.eq.s32 	%p189, %r48, %r42;
	@%p189 bra 	$L__BB0_104;
	ld.global.u32 	%r321, [%rd4+44];
	setp.ne.s32 	%p190, %r321, %r42;
	@%p190 bra 	$L__BB0_105;
	mul.wide.s32 	%rd120, %r48, 4;
	add.s64 	%rd121, %rd8, %rd120;
	mov.b32 	%r322, 1;
	st.local.u32 	[%rd121], %r322;
	bra.uni 	$L__BB0_105;
$L__BB0_104:
	ld.global.u32 	%r323, [%rd4+44];
	mul.wide.s32 	%rd122, %r323, 4;
	add.s64 	%rd123, %rd8, %rd122;
	mov.b32 	%r324, 1;
	st.local.u32 	[%rd123], %r324;
$L__BB0_105:
	ld.global.u32 	%r49, [%rd4+48];
	setp.eq.s32 	%p191, %r49, %r42;
	@%p191 bra 	$L__BB0_108;
	ld.global.u32 	%r325, [%rd4+52];
	setp.ne.s32 	%p192, %r325, %r42;
	@%p192 bra 	$L__BB0_109;
	mul.wide.s32 	%rd124, %r49, 4;
	add.s64 	%rd125, %rd8, %rd124;
	mov.b32 	%r326, 1;
	st.local.u32 	[%rd125], %r326;
	bra.uni 	$L__BB0_109;
$L__BB0_108:
	ld.global.u32 	%r327, [%rd4+52];
	mul.wide.s32 	%rd126, %r327, 4;
	add.s64 	%rd127, %rd8, %rd126;
	mov.b32 	%r328, 1;
	st.local.u32 	[%rd127], %r328;
$L__BB0_109:
	ld.global.u32 	%r50, [%rd4+56];
	setp.eq.s32 	%p193, %r50, %r42;
	@%p193 bra 	$L__BB0_112;
	ld.global.u32 	%r329, [%rd4+60];
	setp.ne.s32 	%p194, %r329, %r42;
	@%p194 bra 	$L__BB0_113;
	mul.wide.s32 	%rd128, %r50, 4;
	add.s64 	%rd129, %rd8, %rd128;
	mov.b32 	%r330, 1;
	st.local.u32 	[%rd129], %r330;
	bra.uni 	$L__BB0_113;
$L__BB0_112:
	ld.global.u32 	%r331, [%rd4+60];
	mul.wide.s32 	%rd130, %r331, 4;
	add.s64 	%rd131, %rd8, %rd130;
	mov.b32 	%r332, 1;
	st.local.u32 	[%rd131], %r332;
$L__BB0_113:
	{ // callseq 2, 0
	.param .b64 param0;
	st.param.b64 	[param0], 28;
	.param .b64 retval0;
	call.uni (retval0), 
	malloc, 
	(
	param0
	);
	ld.param.b64 	%rd132, [retval0];
	} // callseq 2
	mov.b32 	%r333, -1;
	st.u32 	[%rd132], %r333;
	st.u32 	[%rd132+4], %r333;
	st.u32 	[%rd132+8], %r333;
	st.u32 	[%rd132+12], %r333;
	st.u32 	[%rd132+16], %r333;
	st.u32 	[%rd132+20], %r333;
	st.u32 	[%rd132+24], %r333;
	ld.u32 	%r334, [%rd37];
	ld.local.u32 	%r335, [%rd8];
	setp.eq.s32 	%p195, %r335, 1;
	setp.eq.s32 	%p196, %r334, 1;
	and.pred  	%p36, %p195, %p196;
	not.pred 	%p197, %p36;
	@%p197 bra 	$L__BB0_115;
	mov.b32 	%r336, 1;
	st.u32 	[%rd132], %r336;
$L__BB0_115:
	ld.u32 	%r337, [%rd37+4];
	ld.local.u32 	%r338, [%rd8+4];
	setp.eq.s32 	%p198, %r338, 1;
	setp.eq.s32 	%p199, %r337, 1;
	and.pred  	%p37, %p198, %p199;
	not.pred 	%p200, %p37;
	@%p200 bra 	$L__BB0_117;
	mov.b32 	%r339, 1;
	st.u32 	[%rd132+4], %r339;
$L__BB0_117:
	ld.u32 	%r340, [%rd37+8];
	ld.local.u32 	%r341, [%rd8+8];
	setp.eq.s32 	%p201, %r341, 1;
	setp.eq.s32 	%p202, %r340, 1;
	and.pred  	%p38, %p201, %p202;
	not.pred 	%p203, %p38;
	@%p203 bra 	$L__BB0_119;
	mov.b32 	%r342, 1;
	st.u32 	[%rd132+8], %r342;
$L__BB0_119:
	ld.u32 	%r343, [%rd37+12];
	ld.local.u32 	%r344, [%rd8+12];
	setp.eq.s32 	%p204, %r344, 1;
	setp.eq.s32 	%p205, %r343, 1;
	and.pred  	%p39, %p204, %p205;
	not.pred 	%p206, %p39;
	@%p206 bra 	$L__BB0_121;
	mov.b32 	%r345, 1;
	st.u32 	[%rd132+12], %r345;
$L__BB0_121:
	ld.u32 	%r346, [%rd37+16];
	ld.local.u32 	%r347, [%rd8+16];
	setp.eq.s32 	%p207, %r347, 1;
	setp.eq.s32 	%p208, %r346, 1;
	and.pred  	%p40, %p207, %p208;
	not.pred 	%p209, %p40;
	@%p209 bra 	$L__BB0_123;
	mov.b32 	%r348, 1;
	st.u32 	[%rd132+16], %r348;
$L__BB0_123:
	ld.u32 	%r349, [%rd37+20];
	ld.local.u32 	%r350, [%rd8+20];
	setp.eq.s32 	%p210, %r350, 1;
	setp.eq.s32 	%p211, %r349, 1;
	and.pred  	%p41, %p210, %p211;
	not.pred 	%p212, %p41;
	@%p212 bra 	$L__BB0_125;
	mov.b32 	%r351, 1;
	st.u32 	[%rd132+20], %r351;
$L__BB0_125:
	ld.u32 	%r352, [%rd37+24];
	ld.local.u32 	%r353, [%rd8+24];
	setp.eq.s32 	%p213, %r353, 1;
	setp.eq.s32 	%p214, %r352, 1;
	and.pred  	%p42, %p213, %p214;
	not.pred 	%p215, %p42;
	@%p215 bra 	$L__BB0_127;
	mov.b32 	%r354, 1;
	st.u32 	[%rd132+24], %r354;
$L__BB0_127:
	selp.u32 	%r355, 1, 0, %p36;
	selp.u32 	%r356, 1, 0, %p37;
	add.s32 	%r357, %r355, %r356;
	selp.u32 	%r358, 1, 0, %p38;
	add.s32 	%r359, %r357, %r358;
	selp.u32 	%r360, 1, 0, %p39;
	add.s32 	%r361, %r359, %r360;
	selp.u32 	%r362, 1, 0, %p40;
	add.s32 	%r363, %r361, %r362;
	selp.u32 	%r364, 1, 0, %p41;
	add.s32 	%r365, %r363, %r364;
	selp.u32 	%r366, 1, 0, %p42;
	or.b32  	%r367, %r365, %r366;
	setp.ne.s32 	%p216, %r367, 0;
	@%p216 bra 	$L__BB0_130;
	ld.global.u32 	%r51, [%rd3];
	setp.eq.s32 	%p218, %r51, 1;
	selp.u32 	%r382, 1, 0, %p218;
	ld.global.u32 	%r383, [%rd3+4];
	setp.eq.s32 	%p219, %r383, 1;
	selp.u32 	%r384, 1, 0, %p219;
	add.s32 	%r385, %r382, %r384;
	ld.global.u32 	%r386, [%rd3+8];
	setp.eq.s32 	%p220, %r386, 1;
	selp.u32 	%r387, 1, 0, %p220;
	add.s32 	%r388, %r385, %r387;
	ld.global.u32 	%r389, [%rd3+12];
	setp.eq.s32 	%p221, %r389, 1;
	selp.u32 	%r390, 1, 0, %p221;
	add.s32 	%r391, %r388, %r390;
	ld.global.u32 	%r392, [%rd3+16];
	setp.eq.s32 	%p222, %r392, 1;
	selp.u32 	%r393, 1, 0, %p222;
	add.s32 	%r394, %r391, %r393;
	ld.global.u32 	%r395, [%rd3+20];
	setp.eq.s32 	%p223, %r395, 1;
	selp.u32 	%r396, 1, 0, %p223;
	add.s32 	%r397, %r394, %r396;
	ld.global.u32 	%r398, [%rd3+24];
	setp.eq.s32 	%p224, %r398, 1;
	selp.u32 	%r399, 1, 0, %p224;
	add.s32 	%r400, %r397, %r399;
	ld.global.u32 	%r401, [%rd2];
	setp.eq.s32 	%p225, %r401, 1;
	selp.u32 	%r402, 1, 0, %p225;
	ld.global.u32 	%r403, [%rd2+4];
	setp.eq.s32 	%p226, %r403, 1;
	selp.u32 	%r404, 1, 0, %p226;
	add.s32 	%r405, %r402, %r404;
	ld.global.u32 	%r406, [%rd2+8];
	setp.eq.s32 	%p227, %r406, 1;
	selp.u32 	%r407, 1, 0, %p227;
	add.s32 	%r408, %r405, %r407;
	ld.global.u32 	%r409, [%rd2+12];
	setp.eq.s32 	%p228, %r409, 1;
	selp.u32 	%r410, 1, 0, %p228;
	add.s32 	%r411, %r408, %r410;
	ld.global.u32 	%r412, [%rd2+16];
	setp.eq.s32 	%p229, %r412, 1;
	selp.u32 	%r413, 1, 0, %p229;
	add.s32 	%r414, %r411, %r413;
	ld.global.u32 	%r415, [%rd2+20];
	setp.eq.s32 	%p230, %r415, 1;
	selp.u32 	%r416, 1, 0, %p230;
	add.s32 	%r417, %r414, %r416;
	ld.global.u32 	%r418, [%rd2+24];
	setp.eq.s32 	%p231, %r418, 1;
	selp.u32 	%r419, 1, 0, %p231;
	add.s32 	%r420, %r417, %r419;
	setp.le.u32 	%p232, %r400, %r420;
	@%p232 bra 	$L__BB0_133;
	st.global.u32 	[%rd2], %r51;
	ld.global.u32 	%r421, [%rd3+4];
	st.global.u32 	[%rd2+4], %r421;
	ld.global.u32 	%r422, [%rd3+8];
	st.global.u32 	[%rd2+8], %r422;
	ld.global.u32 	%r423, [%rd3+12];
	st.global.u32 	[%rd2+12], %r423;
	ld.global.u32 	%r424, [%rd3+16];
	st.global.u32 	[%rd2+16], %r424;
	ld.global.u32 	%r425, [%rd3+20];
	st.global.u32 	[%rd2+20], %r425;
	ld.global.u32 	%r426, [%rd3+24];
	st.global.u32 	[%rd2+24], %r426;
	bra.uni 	$L__BB0_133;
$L__BB0_130:
	ld.param.u32 	%r1466, [_Z7expand1P6vertexPiS1_S1_P12returnObjecti_param_5];
	setp.ne.s32 	%p217, %r1466, 1;
	@%p217 bra 	$L__BB0_132;
	ld.global.u32 	%r368, [%rd3];
	st.global.u32 	[%rd1], %r368;
	ld.u32 	%r369, [%rd132];
	st.global.u32 	[%rd1+28], %r369;
	ld.global.u32 	%r370, [%rd3+4];
	st.global.u32 	[%rd1+4], %r370;
	ld.u32 	%r371, [%rd132+4];
	st.global.u32 	[%rd1+32], %r371;
	ld.global.u32 	%r372, [%rd3+8];
	st.global.u32 	[%rd1+8], %r372;
	ld.u32 	%r373, [%rd132+8];
	st.global.u32 	[%rd1+36], %r373;
	ld.global.u32 	%r374, [%rd3+12];
	st.global.u32 	[%rd1+12], %r374;
	ld.u32 	%r375, [%rd132+12];
	st.global.u32 	[%rd1+40], %r375;
	ld.global.u32 	%r376, [%rd3+16];
	st.global.u32 	[%rd1+16], %r376;
	ld.u32 	%r377, [%rd132+16];
	st.global.u32 	[%rd1+44], %r377;
	ld.global.u32 	%r378, [%rd3+20];
	st.global.u32 	[%rd1+20], %r378;
	ld.u32 	%r379, [%rd132+20];
	st.global.u32 	[%rd1+48], %r379;
	ld.global.u32 	%r380, [%rd3+24];
	st.global.u32 	[%rd1+24], %r380;
	ld.u32 	%r381, [%rd132+24];
	st.global.u32 	[%rd1+52], %r381;
	bra.uni 	$L__BB0_133;
$L__BB0_132:
	ld.param.u32 	%r1467, [_Z7expand1P6vertexPiS1_S1_P12returnObjecti_param_5];
	ld.param.u64 	%rd364, [_Z7expand1P6vertexPiS1_S1_P12returnObjecti_param_4];
	ld.param.u64 	%rd357, [_Z7expand1P6vertexPiS1_S1_P12returnObjecti_param_3];
	{ // callseq 3, 0
	.param .b64 param0;
	st.param.b64 	[param0], %rd35;
	.param .b64 param1;
	st.param.b64 	[param1], %rd36;
	.param .b64 param2;
	st.param.b64 	[param2], %rd132;
	.param .b64 param3;
	st.param.b64 	[param3], %rd357;
	.param .b64 param4;
	st.param.b64 	[param4], %rd364;
	.param .b32 param5;
	st.param.b32 	[param5], %r1467;
	call.uni 
	_Z7expand1P6vertexPiS1_S1_P12returnObjecti, 
	(
	param0, 
	param1, 
	param2, 
	param3, 
	param4, 
	param5
	);
	} // callseq 3
$L__BB0_133:
	mov.b32 	%r427, -1;
	st.global.u32 	[%rd15], %r427;
	mul.wide.s32 	%rd133, %r42, 4;
	add.s64 	%rd134, %rd37, %rd133;
	st.u32 	[%rd134], %r427;
$L__BB0_134:
	setp.eq.s32 	%p233, %r41, 1;
	@%p233 bra 	$L__BB0_464;
	add.s32 	%r428, %r41, -2;
	ld.global.u32 	%r429, [%rd3];
	setp.eq.s32 	%p234, %r429, 1;
	selp.u32 	%r430, 1, 0, %p234;
	ld.global.u32 	%r431, [%rd3+4];
	setp.eq.s32 	%p235, %r431, 1;
	selp.u32 	%r432, 1, 0, %p235;
	add.s32 	%r433, %r430, %r432;
	ld.global.u32 	%r434, [%rd3+8];
	setp.eq.s32 	%p236, %r434, 1;
	selp.u32 	%r435, 1, 0, %p236;
	add.s32 	%r436, %r433, %r435;
	ld.global.u32 	%r437, [%rd3+12];
	setp.eq.s32 	%p237, %r437, 1;
	selp.u32 	%r438, 1, 0, %p237;
	add.s32 	%r439, %r436, %r438;
	ld.global.u32 	%r440, [%rd3+16];
	setp.eq.s32 	%p238, %r440, 1;
	selp.u32 	%r441, 1, 0, %p238;
	add.s32 	%r442, %r439, %r441;
	ld.global.u32 	%r443, [%rd3+20];
	setp.eq.s32 	%p239, %r443, 1;
	selp.u32 	%r444, 1, 0, %p239;
	add.s32 	%r445, %r442, %r444;
	ld.global.u32 	%r446, [%rd3+24];
	setp.eq.s32 	%p240, %r446, 1;
	selp.u32 	%r447, 1, 0, %p240;
	add.s32 	%r448, %r445, %r447;
	ld.global.u32 	%r449, [%rd2];
	setp.eq.s32 	%p241, %r449, 1;
	selp.u32 	%r450, 1, 0, %p241;
	ld.global.u32 	%r451, [%rd2+4];
	setp.eq.s32 	%p242, %r451, 1;
	selp.u32 	%r452, 1, 0, %p242;
	add.s32 	%r453, %r450, %r452;
	ld.global.u32 	%r454, [%rd2+8];
	setp.eq.s32 	%p243, %r454, 1;
	selp.u32 	%r455, 1, 0, %p243;
	add.s32 	%r456, %r453, %r455;
	ld.global.u32 	%r457, [%rd2+12];
	setp.eq.s32 	%p244, %r457, 1;
	selp.u32 	%r458, 1, 0, %p244;
	add.s32 	%r459, %r456, %r458;
	ld.global.u32 	%r460, [%rd2+16];
	setp.eq.s32 	%p245, %r460, 1;
	selp.u32 	%r461, 1, 0, %p245;
	add.s32 	%r462, %r459, %r461;
	ld.global.u32 	%r463, [%rd2+20];
	setp.eq.s32 	%p246, %r463, 1;
	selp.u32 	%r464, 1, 0, %p246;
	add.s32 	%r465, %r462, %r464;
	ld.global.u32 	%r466, [%rd2+24];
	setp.eq.s32 	%p247, %r466, 1;
	selp.u32 	%r467, 1, 0, %p247;
	add.s32 	%r468, %r465, %r467;
	mul.wide.u32 	%rd135, %r428, 4;
	add.s64 	%rd17, %rd46, %rd135;
	ld.u32 	%r469, [%rd17];
	add.s32 	%r470, %r469, %r448;
	setp.le.s32 	%p248, %r470, %r468;
	@%p248 bra 	$L__BB0_189;
	ld.u32 	%r52, [%rd17+28];
	mul.wide.s32 	%rd136, %r52, 4;
	add.s64 	%rd18, %rd3, %rd136;
	mov.b32 	%r471, 1;
	st.global.u32 	[%rd18], %r471;
	mov.b32 	%r472, 0;
	mov.b32 	%r473, -1;
	st.local.v2.u32 	[%rd8], {%r473, %r472};
	st.local.v2.u32 	[%rd8+8], {%r472, %r472};
	st.local.v2.u32 	[%rd8+16], {%r472, %r472};
	st.local.v2.u32 	[%rd8+24], {%r472, %r472};
	st.local.v2.u32 	[%rd8+32], {%r472, %r472};
	ld.global.u32 	%r53, [%rd4];
	setp.eq.s32 	%p249, %r53, %r52;
	@%p249 bra 	$L__BB0_139;
	ld.global.u32 	%r474, [%rd4+4];
	setp.ne.s32 	%p250, %r474, %r52;
	@%p250 bra 	$L__BB0_140;
	mul.wide.s32 	%rd137, %r53, 4;
	add.s64 	%rd138, %rd8, %rd137;
	mov.b32 	%r475, 1;
	st.local.u32 	[%rd138], %r475;
	bra.uni 	$L__BB0_140;
$L__BB0_139:
	ld.global.u32 	%r476, [%rd4+4];
	mul.wide.s32 	%rd139, %r476, 4;
	add.s64 	%rd140, %rd8, %rd139;
	mov.b32 	%r477, 1;
	st.local.u32 	[%rd140], %r477;
$L__BB0_140:
	ld.global.u32 	%r54, [%rd4+8];
	setp.eq.s32 	%p251, %r54, %r52;
	@%p251 bra 	$L__BB0_143;
	ld.global.u32 	%r478, [%rd4+12];
	setp.ne.s32 	%p252, %r478, %r52;
	@%p252 bra 	$L__BB0_144;
	mul.wide.s32 	%rd141, %r54, 4;
	add.s64 	%rd142, %rd8, %rd141;
	mov.b32 	%r479, 1;
	st.local.u32 	[%rd142], %r479;
	bra.uni 	$L__BB0_144;
$L__BB0_143:
	ld.global.u32 	%r480, [%rd4+12];
	mul.wide.s32 	%rd143, %r480, 4;
	add.s64 	%rd144, %rd8, %rd143;
	mov.b32 	%r481, 1;
	st.local.u32 	[%rd144], %r481;
$L__BB0_144:
	ld.global.u32 	%r55, [%rd4+16];
	setp.eq.s32 	%p253, %r55, %r52;
	@%p253 bra 	$L__BB0_147;
	ld.global.u32 	%r482, [%rd4+20];
	setp.ne.s32 	%p254, %r482, %r52;
	@%p254 bra 	$L__BB0_148;
	mul.wide.s32 	%rd145, %r55, 4;
	add.s64 	%rd146, %rd8, %rd145;
	mov.b32 	%r483, 1;
	st.local.u32 	[%rd146], %r483;
	bra.uni 	$L__BB0_148;
$L__BB0_147:
	ld.global.u32 	%r484, [%rd4+20];
	mul.wide.s32 	%rd147, %r484, 4;
	add.s64 	%rd148, %rd8, %rd147;
	mov.b32 	%r485, 1;
	st.local.u32 	[%rd148], %r485;
$L__BB0_148:
	ld.global.u32 	%r56, [%rd4+24];
	setp.eq.s32 	%p255, %r56, %r52;
	@%p255 bra 	$L__BB0_151;
	ld.global.u32 	%r486, [%rd4+28];
	setp.ne.s32 	%p256, %r486, %r52;
	@%p256 bra 	$L__BB0_152;
	mul.wide.s32 	%rd149, %r56, 4;
	add.s64 	%rd150, %rd8, %rd149;
	mov.b32 	%r487, 1;
	st.local.u32 	[%rd150], %r487;
	bra.uni 	$L__BB0_152;
$L__BB0_151:
	ld.global.u32 	%r488, [%rd4+28];
	mul.wide.s32 	%rd151, %r488, 4;
	add.s64 	%rd152, %rd8, %rd151;
	mov.b32 	%r489, 1;
	st.local.u32 	[%rd152], %r489;
$L__BB0_152:
	ld.global.u32 	%r57, [%rd4+32];
	setp.eq.s32 	%p257, %r57, %r52;
	@%p257 bra 	$L__BB0_155;
	ld.global.u32 	%r490, [%rd4+36];
	setp.ne.s32 	%p258, %r490, %r52;
	@%p258 bra 	$L__BB0_156;
	mul.wide.s32 	%rd153, %r57, 4;
	add.s64 	%rd154, %rd8, %rd153;
	mov.b32 	%r491, 1;
	st.local.u32 	[%rd154], %r491;
	bra.uni 	$L__BB0_156;
$L__BB0_155:
	ld.global.u32 	%r492, [%rd4+36];
	mul.wide.s32 	%rd155, %r492, 4;
	add.s64 	%rd156, %rd8, %rd155;
	mov.b32 	%r493, 1;
	st.local.u32 	[%rd156], %r493;
$L__BB0_156:
	ld.global.u32 	%r58, [%rd4+40];
	setp.eq.s32 	%p259, %r58, %r52;
	@%p259 bra 	$L__BB0_159;
	ld.global.u32 	%r494, [%rd4+44];
	setp.ne.s32 	%p260, %r494, %r52;
	@%p260 bra 	$L__BB0_160;
	mul.wide.s32 	%rd157, %r58, 4;
	add.s64 	%rd158, %rd8, %rd157;
	mov.b32 	%r495, 1;
	st.local.u32 	[%rd158], %r495;
	bra.uni 	$L__BB0_160;
$L__BB0_159:
	ld.global.u32 	%r496, [%rd4+44];
	mul.wide.s32 	%rd159, %r496, 4;
	add.s64 	%rd160, %rd8, %rd159;
	mov.b32 	%r497, 1;
	st.local.u32 	[%rd160], %r497;
$L__BB0_160:
	ld.global.u32 	%r59, [%rd4+48];
	setp.eq.s32 	%p261, %r59, %r52;
	@%p261 bra 	$L__BB0_163;
	ld.global.u32 	%r498, [%rd4+52];
	setp.ne.s32 	%p262, %r498, %r52;
	@%p262 bra 	$L__BB0_164;
	mul.wide.s32 	%rd161, %r59, 4;
	add.s64 	%rd162, %rd8, %rd161;
	mov.b32 	%r499, 1;
	st.local.u32 	[%rd162], %r499;
	bra.uni 	$L__BB0_164;
$L__BB0_163:
	ld.global.u32 	%r500, [%rd4+52];
	mul.wide.s32 	%rd163, %r500, 4;
	add.s64 	%rd164, %rd8, %rd163;
	mov.b32 	%r501, 1;
	st.local.u32 	[%rd164], %r501;
$L__BB0_164:
	ld.global.u32 	%r60, [%rd4+56];
	setp.eq.s32 	%p263, %r60, %r52;
	@%p263 bra 	$L__BB0_167;
	ld.global.u32 	%r502, [%rd4+60];
	setp.ne.s32 	%p264, %r502, %r52;
	@%p264 bra 	$L__BB0_168;
	mul.wide.s32 	%rd165, %r60, 4;
	add.s64 	%rd166, %rd8, %rd165;
	mov.b32 	%r503, 1;
	st.local.u32 	[%rd166], %r503;
	bra.uni 	$L__BB0_168;
$L__BB0_167:
	ld.global.u32 	%r504, [%rd4+60];
	mul.wide.s32 	%rd167, %r504, 4;
	add.s64 	%rd168, %rd8, %rd167;
	mov.b32 	%r505, 1;
	st.local.u32 	[%rd168], %r505;
$L__BB0_168:
	{ // callseq 4, 0
	.param .b64 param0;
	st.param.b64 	[param0], 28;
	.param .b64 retval0;
	call.uni (retval0), 
	malloc, 
	(
	param0
	);
	ld.param.b64 	%rd169, [retval0];
	} // callseq 4
	mov.b32 	%r506, -1;
	st.u32 	[%rd169], %r506;
	st.u32 	[%rd169+4], %r506;
	st.u32 	[%rd169+8], %r506;
	st.u32 	[%rd169+12], %r506;
	st.u32 	[%rd169+16], %r506;
	st.u32 	[%rd169+20], %r506;
	st.u32 	[%rd169+24], %r506;
	ld.u32 	%r507, [%rd37];
	ld.local.u32 	%r508, [%rd8];
	setp.eq.s32 	%p265, %r508, 1;
	setp.eq.s32 	%p266, %r507, 1;
	and.pred  	%p43, %p265, %p266;
	not.pred 	%p267, %p43;
	@%p267 bra 	$L__BB0_170;
	mov.b32 	%r509, 1;
	st.u32 	[%rd169], %r509;
$L__BB0_170:
	ld.u32 	%r510, [%rd37+4];
	ld.local.u32 	%r511, [%rd8+4];
	setp.eq.s32 	%p268, %r511, 1;
	setp.eq.s32 	%p269, %r510, 1;
	and.pred  	%p44, %p268, %p269;
	not.pred 	%p270, %p44;
	@%p270 bra 	$L__BB0_172;
	mov.b32 	%r512, 1;
	st.u32 	[%rd169+4], %r512;
$L__BB0_172:
	ld.u32 	%r513, [%rd37+8];
	ld.local.u32 	%r514, [%rd8+8];
	setp.eq.s32 	%p271, %r514, 1;
	setp.eq.s32 	%p272, %r513, 1;
	and.pred  	%p45, %p271, %p272;
	not.pred 	%p273, %p45;
	@%p273 bra 	$L__BB0_174;
	mov.b32 	%r515, 1;
	st.u32 	[%rd169+8], %r515;
$L__BB0_174:
	ld.u32 	%r516, [%rd37+12];
	ld.local.u32 	%r517, [%rd8+12];
	setp.eq.s32 	%p274, %r517, 1;
	setp.eq.s32 	%p275, %r516, 1;
	and.pred  	%p46, %p274, %p275;
	not.pred 	%p276, %p46;
	@%p276 bra 	$L__BB0_176;
	mov.b32 	%r518, 1;
	st.u32 	[%rd169+12], %r518;
$L__BB0_176:
	ld.u32 	%r519, [%rd37+16];
	ld.local.u32 	%r520, [%rd8+16];
	setp.eq.s32 	%p277, %r520, 1;
	setp.eq.s32 	%p278, %r519, 1;
	and.pred  	%p47, %p277, %p278;
	not.pred 	%p279, %p47;
	@%p279 bra 	$L__BB0_178;
	mov.b32 	%r521, 1;
	st.u32 	[%rd169+16], %r521;
$L__BB0_178:
	ld.u32 	%r522, [%rd37+20];
	ld.local.u32 	%r523, [%rd8+20];
	setp.eq.s32 	%p280, %r523, 1;
	setp.eq.s32 	%p281, %r522, 1;
	and.pred  	%p48, %p280, %p281;
	not.pred 	%p282, %p48;
	@%p282 bra 	$L__BB0_180;
	mov.b32 	%r524, 1;
	st.u32 	[%rd169+20], %r524;
$L__BB0_180:
	ld.u32 	%r525, [%rd37+24];
	ld.local.u32 	%r526, [%rd8+24];
	setp.eq.s32 	%p283, %r526, 1;
	setp.eq.s32 	%p284, %r525, 1;
	and.pred  	%p49, %p283, %p284;
	not.pred 	%p285, %p49;
	@%p285 bra 	$L__BB0_182;
	mov.b32 	%r527, 1;
	st.u32 	[%rd169+24], %r527;
$L__BB0_182:
	selp.u32 	%r528, 1, 0, %p43;
	selp.u32 	%r529, 1, 0, %p44;
	add.s32 	%r530, %r528, %r529;
	selp.u32 	%r531, 1, 0, %p45;
	add.s32 	%r532, %r530, %r531;
	selp.u32 	%r533, 1, 0, %p46;
	add.s32 	%r534, %r532, %r533;
	selp.u32 	%r535, 1, 0, %p47;
	add.s32 	%r536, %r534, %r535;
	selp.u32 	%r537, 1, 0, %p48;
	add.s32 	%r538, %r536, %r537;
	selp.u32 	%r539, 1, 0, %p49;
	or.b32  	%r540, %r538, %r539;
	setp.eq.s32 	%p286, %r540, 0;
	@%p286 bra 	$L__BB0_186;
	ld.param.u32 	%r1468, [_Z7expand1P6vertexPiS1_S1_P12returnObjecti_param_5];
	setp.eq.s32 	%p287, %r1468, 1;
	@%p287 bra 	$L__BB0_185;
	ld.param.u32 	%r1469, [_Z7expand1P6vertexPiS1_S1_P12returnObjecti_param_5];
	ld.param.u64 	%rd365, [_Z7expand1P6vertexPiS1_S1_P12returnObjecti_param_4];
	ld.param.u64 	%rd358, [_Z7expand1P6vertexPiS1_S1_P12returnObjecti_param_3];
	{ // callseq 5, 0
	.param .b64 param0;
	st.param.b64 	[param0], %rd35;
	.param .b64 param1;
	st.param.b64 	[param1], %rd36;
	.param .b64 param2;
	st.param.b64 	[param2], %rd169;
	.param .b64 param3;
	st.param.b64 	[param3], %rd358;
	.param .b64 param4;
	st.param.b64 	[param4], %rd365;
	.param .b32 param5;
	st.param.b32 	[param5], %r1469;
	call.uni 
	_Z7expand1P6vertexPiS1_S1_P12returnObjecti, 
	(
	param0, 
	param1, 
	param2, 
	param3, 
	param4, 
	param5
	);
	} // callseq 5
	bra.uni 	$L__BB0_188;
$L__BB0_185:
	ld.global.u32 	%r541, [%rd3];
	st.global.u32 	[%rd1], %r541;
	ld.u32 	%r542, [%rd169];
	st.global.u32 	[%rd1+28], %r542;
	ld.global.u32 	%r543, [%rd3+4];
	st.global.u32 	[%rd1+4], %r543;
	ld.u32 	%r544, [%rd169+4];
	st.global.u32 	[%rd1+32], %r544;
	ld.global.u32 	%r545, [%rd3+8];
	st.global.u32 	[%rd1+8], %r545;
	ld.u32 	%r546, [%rd169+8];
	st.global.u32 	[%rd1+36], %r546;
	ld.global.u32 	%r547, [%rd3+12];
	st.global.u32 	[%rd1+12], %r547;
	ld.u32 	%r548, [%rd169+12];
	st.global.u32 	[%rd1+40], %r548;
	ld.global.u32 	%r549, [%rd3+16];
	st.global.u32 	[%rd1+16], %r549;
	ld.u32 	%r550, [%rd169+16];
	st.global.u32 	[%rd1+44], %r550;
	ld.global.u32 	%r551, [%rd3+20];
	st.global.u32 	[%rd1+20], %r551;
	ld.u32 	%r552, [%rd169+20];
	st.global.u32 	[%rd1+48], %r552;
	ld.global.u32 	%r553, [%rd3+24];
	st.global.u32 	[%rd1+24], %r553;
	ld.u32 	%r554, [%rd169+24];
	st.global.u32 	[%rd1+52], %r554;
	bra.uni 	$L__BB0_188;
$L__BB0_186:
	ld.global.u32 	%r61, [%rd3];
	setp.eq.s32 	%p288, %r61, 1;
	selp.u32 	%r555, 1, 0, %p288;
	ld.global.u32 	%r556, [%rd3+4];
	setp.eq.s32 	%p289, %r556, 1;
	selp.u32 	%r557, 1, 0, %p289;
	add.s32 	%r558, %r555, %r557;
	ld.global.u32 	%r559, [%rd3+8];
	setp.eq.s32 	%p290, %r559, 1;
	selp.u32 	%r560, 1, 0, %p290;
	add.s32 	%r561, %r558, %r560;
	ld.global.u32 	%r562, [%rd3+12];
	setp.eq.s32 	%p291, %r562, 1;
	selp.u32 	%r563, 1, 0, %p291;
	add.s32 	%r564, %r561, %r563;
	ld.global.u32 	%r565, [%rd3+16];
	setp.eq.s32 	%p292, %r565, 1;
	selp.u32 	%r566, 1, 0, %p292;
	add.s32 	%r567, %r564, %r566;
	ld.global.u32 	%r568, [%rd3+20];
	setp.eq.s32 	%p293, %r568, 1;
	selp.u32 	%r569, 1, 0, %p293;
	add.s32 	%r570, %r567, %r569;
	ld.global.u32 	%r571, [%rd3+24];
	setp.eq.s32 	%p294, %r571, 1;
	selp.u32 	%r572, 1, 0, %p294;
	add.s32 	%r573, %r570, %r572;
	ld.global.u32 	%r574, [%rd2];
	setp.eq.s32 	%p295, %r574, 1;
	selp.u32 	%r575, 1, 0, %p295;
	ld.global.u32 	%r576, [%rd2+4];
	setp.eq.s32 	%p296, %r576, 1;
	selp.u32 	%r577, 1, 0, %p296;
	add.s32 	%r578, %r575, %r577;
	ld.global.u32 	%r579, [%rd2+8];
	setp.eq.s32 	%p297, %r579, 1;
	selp.u32 	%r580, 1, 0, %p297;
	add.s32 	%r581, %r578, %r580;
	ld.global.u32 	%r582, [%rd2+12];
	setp.eq.s32 	%p298, %r582, 1;
	selp.u32 	%r583, 1, 0, %p298;
	add.s32 	%r584, %r581, %r583;
	ld.global.u32 	%r585, [%rd2+16];
	setp.eq.s32 	%p299, %r585, 1;
	selp.u32 	%r586, 1, 0, %p299;
	add.s32 	%r587, %r584, %r586;
	ld.global.u32 	%r588, [%rd2+20];
	setp.eq.s32 	%p300, %r588, 1;
	selp.u32 	%r589, 1, 0, %p300;
	add.s32 	%r590, %r587, %r589;
	ld.global.u32 	%r591, [%rd2+24];
	setp.eq.s32 	%p301, %r591, 1;
	selp.u32 	%r592, 1, 0, %p301;
	add.s32 	%r593, %r590, %r592;
	setp.le.u32 	%p302, %r573, %r593;
	@%p302 bra 	$L__BB0_188;
	st.global.u32 	[%rd2], %r61;
	ld.global.u32 	%r594, [%rd3+4];
	st.global.u32 	[%rd2+4], %r594;
	ld.global.u32 	%r595, [%rd3+8];
	st.global.u32 	[%rd2+8], %r595;
	ld.global.u32 	%r596, [%rd3+12];
	st.global.u32 	[%rd2+12], %r596;
	ld.global.u32 	%r597, [%rd3+16];
	st.global.u32 	[%rd2+16], %r597;
	ld.global.u32 	%r598, [%rd3+20];
	st.global.u32 	[%rd2+20], %r598;
	ld.global.u32 	%r599, [%rd3+24];
	st.global.u32 	[%rd2+24], %r599;
$L__BB0_188:
	mov.b32 	%r600, -1;
	st.global.u32 	[%rd18], %r600;
	mul.wide.s32 	%rd170, %r52, 4;
	add.s64 	%rd171, %rd37, %rd170;
	st.u32 	[%rd171], %r600;
$L__BB0_189:
	setp.eq.s32 	%p303, %r41, 2;
	@%p303 bra 	$L__BB0_464;
	add.s32 	%r601, %r41, -3;
	ld.global.u32 	%r602, [%rd3];
	setp.eq.s32 	%p304, %r602, 1;
	selp.u32 	%r603, 1, 0, %p304;
	ld.global.u32 	%r604, [%rd3+4];
	setp.eq.s32 	%p305, %r604, 1;
	selp.u32 	%r605, 1, 0, %p305;
	add.s32 	%r606, %r603, %r605;
	ld.global.u32 	%r607, [%rd3+8];
	setp.eq.s32 	%p306, %r607, 1;
	selp.u32 	%r608, 1, 0, %p306;
	add.s32 	%r609, %r606, %r608;
	ld.global.u32 	%r610, [%rd3+12];
	setp.eq.s32 	%p307, %r610, 1;
	selp.u32 	%r611, 1, 0, %p307;
	add.s32 	%r612, %r609, %r611;
	ld.global.u32 	%r613, [%rd3+16];
	setp.eq.s32 	%p308, %r613, 1;
	selp.u32 	%r614, 1, 0, %p308;
	add.s32 	%r615, %r612, %r614;
	ld.global.u32 	%r616, [%rd3+20];
	setp.eq.s32 	%p309, %r616, 1;
	selp.u32 	%r617, 1, 0, %p309;
	add.s32 	%r618, %r615, %r617;
	ld.global.u32 	%r619, [%rd3+24];
	setp.eq.s32 	%p310, %r619, 1;
	selp.u32 	%r620, 1, 0, %p310;
	add.s32 	%r621, %r618, %r620;
	ld.global.u32 	%r622, [%rd2];
	setp.eq.s32 	%p311, %r622, 1;
	selp.u32 	%r623, 1, 0, %p311;
	ld.global.u32 	%r624, [%rd2+4];
	setp.eq.s32 	%p312, %r624, 1;
	selp.u32 	%r625, 1, 0, %p312;
	add.s32 	%r626, %r623, %r625;
	ld.global.u32 	%r627, [%rd2+8];
	setp.eq.s32 	%p313, %r627, 1;
	selp.u32 	%r628, 1, 0, %p313;
	add.s32 	%r629, %r626, %r628;
	ld.global.u32 	%r630, [%rd2+12];
	setp.eq.s32 	%p314, %r630, 1;
	selp.u32 	%r631, 1, 0, %p314;
	add.s32 	%r632, %r629, %r631;
	ld.global.u32 	%r633, [%rd2+16];
	setp.eq.s32 	%p315, %r633, 1;
	selp.u32 	%r634, 1, 0, %p315;
	add.s32 	%r635, %r632, %r634;
	ld.global.u32 	%r636, [%rd2+20];
	setp.eq.s32 	%p316, %r636, 1;
	selp.u32 	%r637, 1, 0, %p316;
	add.s32 	%r638, %r635, %r637;
	ld.global.u32 	%r639, [%rd2+24];
	setp.eq.s32 	%p317, %r639, 1;
	selp.u32 	%r640, 1, 0, %p317;
	add.s32 	%r641, %r638, %r640;
	mul.wide.u32 	%rd172, %r601, 4;
	add.s64 	%rd20, %rd46, %rd172;
	ld.u32 	%r642, [%rd20];
	add.s32 	%r643, %r642, %r621;
	setp.le.s32 	%p318, %r643, %r641;
	@%p318 bra 	$L__BB0_244;
	ld.u32 	%r62, [%rd20+28];
	mul.wide.s32 	%rd173, %r62, 4;
	add.s64 	%rd21, %rd3, %rd173;
	mov.b32 	%r644, 1;
	st.global.u32 	[%rd21], %r644;
	mov.b32 	%r645, 0;
	mov.b32 	%r646, -1;
	st.local.v2.u32 	[%rd8], {%r646, %r645};
	st.local.v2.u32 	[%rd8+8], {%r645, %r645};
	st.local.v2.u32 	[%rd8+16], {%r645, %r645};
	st.local.v2.u32 	[%rd8+24], {%r645, %r645};
	st.local.v2.u32 	[%rd8+32], {%r645, %r645};
	ld.global.u32 	%r63, [%rd4];
	setp.eq.s32 	%p319, %r63, %r62;
	@%p319 bra 	$L__BB0_194;
	ld.global.u32 	%r647, [%rd4+4];
	setp.ne.s32 	%p320, %r647, %r62;
	@%p320 bra 	$L__BB0_195;
	mul.wide.s32 	%rd174, %r63, 4;
	add.s64 	%rd175, %rd8, %rd174;
	mov.b32 	%r648, 1;
	st.local.u32 	[%rd175], %r648;
	bra.uni 	$L__BB0_195;
$L__BB0_194:
	ld.global.u32 	%r649, [%rd4+4];
	mul.wide.s32 	%rd176, %r649, 4;
	add.s64 	%rd177, %rd8, %rd176;
	mov.b32 	%r650, 1;
	st.local.u32 	[%rd177], %r650;
$L__BB0_195:
	ld.global.u32 	%r64, [%rd4+8];
	setp.eq.s32 	%p321, %r64, %r62;
	@%p321 bra 	$L__BB0_198;
	ld.global.u32 	%r651, [%rd4+12];
	setp.ne.s32 	%p322, %r651, %r62;
	@%p322 bra 	$L__BB0_199;
	mul.wide.s32 	%rd178, %r64, 4;
	add.s64 	%rd179, %rd8, %rd178;
	mov.b32 	%r652, 1;
	st.local.u32 	[%rd179], %r652;
	bra.uni 	$L__BB0_199;
$L__BB0_198:
	ld.global.u32 	%r653, [%rd4+12];
	mul.wide.s32 	%rd180, %r653, 4;
	add.s64 	%rd181, %rd8, %rd180;
	mov.b32 	%r654, 1;
	st.local.u32 	[%rd181], %r654;
$L__BB0_199:
	ld.global.u32 	%r65, [%rd4+16];
	setp.eq.s32 	%p323, %r65, %r62;
	@%p323 bra 	$L__BB0_202;
	ld.global.u32 	%r655, [%rd4+20];
	setp.ne.s32 	%p324, %r655, %r62;
	@%p324 bra 	$L__BB0_203;
	mul.wide.s32 	%rd182, %r65, 4;
	add.s64 	%rd183, %rd8, %rd182;
	mov.b32 	%r656, 1;
	st.local.u32 	[%rd183], %r656;
	bra.uni 	$L__BB0_203;
$L__BB0_202:
	ld.global.u32 	%r657, [%rd4+20];
	mul.wide.s32 	%rd184, %r657, 4;
	add.s64 	%rd185, %rd8, %rd184;
	mov.b32 	%r658, 1;
	st.local.u32 	[%rd185], %r658;
$L__BB0_203:
	ld.global.u32 	%r66, [%rd4+24];
	setp.eq.s32 	%p325, %r66, %r62;
	@%p325 bra 	$L__BB0_206;
	ld.global.u32 	%r659, [%rd4+28];
	setp.ne.s32 	%p326, %r659, %r62;
	@%p326 bra 	$L__BB0_207;
	mul.wide.s32 	%rd186, %r66, 4;
	add.s64 	%rd187, %rd8, %rd186;
	mov.b32 	%r660, 1;
	st.local.u32 	[%rd187], %r660;
	bra.uni 	$L__BB0_207;
$L__BB0_206:
	ld.global.u32 	%r661, [%rd4+28];
	mul.wide.s32 	%rd188, %r661, 4;
	add.s64 	%rd189, %rd8, %rd188;
	mov.b32 	%r662, 1;
	st.local.u32 	[%rd189], %r662;
$L__BB0_207:
	ld.global.u32 	%r67, [%rd4+32];
	setp.eq.s32 	%p327, %r67, %r62;
	@%p327 bra 	$L__BB0_210;
	ld.global.u32 	%r663, [%rd4+36];
	setp.ne.s32 	%p328, %r663, %r62;
	@%p328 bra 	$L__BB0_211;
	mul.wide.s32 	%rd190, %r67, 4;
	add.s64 	%rd191, %rd8, %rd190;
	mov.b32 	%r664, 1;
	st.local.u32 	[%rd191], %r664;
	bra.uni 	$L__BB0_211;
$L__BB0_210:
	ld.global.u32 	%r665, [%rd4+36];
	mul.wide.s32 	%rd192, %r665, 4;
	add.s64 	%rd193, %rd8, %rd192;
	mov.b32 	%r666, 1;
	st.local.u32 	[%rd193], %r666;
$L__BB0_211:
	ld.global.u32 	%r68, [%rd4+40];
	setp.eq.s32 	%p329, %r68, %r62;
	@%p329 bra 	$L__BB0_214;
	ld.global.u32 	%r667, [%rd4+44];
	setp.ne.s32 	%p330, %r667, %r62;
	@%p330 bra 	$L__BB0_215;
	mul.wide.s32 	%rd194, %r68, 4;
	add.s64 	%rd195, %rd8, %rd194;
	mov.b32 	%r668, 1;
	st.local.u32 	[%rd195], %r668;
	bra.uni 	$L__BB0_215;
$L__BB0_214:
	ld.global.u32 	%r669, [%rd4+44];
	mul.wide.s32 	%rd196, %r669, 4;
	add.s64 	%rd197, %rd8, %rd196;
	mov.b32 	%r670, 1;
	st.local.u32 	[%rd197], %r670;
$L__BB0_215:
	ld.global.u32 	%r69, [%rd4+48];
	setp.eq.s32 	%p331, %r69, %r62;
	@%p331 bra 	$L__BB0_218;
	ld.global.u32 	%r671, [%rd4+52];
	setp.ne.s32 	%p332, %r671, %r62;
	@%p332 bra 	$L__BB0_219;
	mul.wide.s32 	%rd198, %r69, 4;
	add.s64 	%rd199, %rd8, %rd198;
	mov.b32 	%r672, 1;
	st.local.u32 	[%rd199], %r672;
	bra.uni 	$L__BB0_219;
$L__BB0_218:
	ld.global.u32 	%r673, [%rd4+52];
	mul.wide.s32 	%rd200, %r673, 4;
	add.s64 	%rd201, %rd8, %rd200;
	mov.b32 	%r674, 1;
	st.local.u32 	[%rd201], %r674;
$L__BB0_219:
	ld.global.u32 	%r70, [%rd4+56];
	setp.eq.s32 	%p333, %r70, %r62;
	@%p333 bra 	$L__BB0_222;
	ld.global.u32 	%r675, [%rd4+60];
	setp.ne.s32 	%p334, %r675, %r62;
	@%p334 bra 	$L__BB0_223;
	mul.wide.s32 	%rd202, %r70, 4;
	add.s64 	%rd203, %rd8, %rd202;
	mov.b32 	%r676, 1;
	st.local.u32 	[%rd203], %r676;
	bra.uni 	$L__BB0_223;
$L__BB0_222:
	ld.global.u32 	%r677, [%rd4+60];
	mul.wide.s32 	%rd204, %r677, 4;
	add.s64 	%rd205, %rd8, %rd204;
	mov.b32 	%r678, 1;
	st.local.u32 	[%rd205], %r678;
$L__BB0_223:
	{ // callseq 6, 0
	.param .b64 param0;
	st.param.b64 	[param0], 28;
	.param .b64 retval0;
	call.uni (retval0), 
	malloc, 
	(
	param0
	);
	ld.param.b64 	%rd206, [retval0];
	} // callseq 6
	mov.b32 	%r679, -1;
	st.u32 	[%rd206], %r679;
	st.u32 	[%rd206+4], %r679;
	st.u32 	[%rd206+8], %r679;
	st.u32 	[%rd206+12], %r679;
	st.u32 	[%rd206+16], %r679;
	st.u32 	[%rd206+20], %r679;
	st.u32 	[%rd206+24], %r679;
	ld.u32 	%r680, [%rd37];
	ld.local.u32 	%r681, [%rd8];
	setp.eq.s32 	%p335, %r681, 1;
	setp.eq.s32 	%p336, %r680, 1;
	and.pred  	%p50, %p335, %p336;
	not.pred 	%p337, %p50;
	@%p337 bra 	$L__BB0_225;
	mov.b32 	%r682, 1;
	st.u32 	[%rd206], %r682;
$L__BB0_225:
	ld.u32 	%r683, [%rd37+4];
	ld.local.u32 	%r684, [%rd8+4];
	setp.eq.s32 	%p338, %r684, 1;
	setp.eq.s32 	%p339, %r683, 1;
	and.pred  	%p51, %p338, %p339;
	not.pred 	%p340, %p51;
	@%p340 bra 	$L__BB0_227;
	mov.b32 	%r685, 1;
	st.u32 	[%rd206+4], %r685;
$L__BB0_227:
	ld.u32 	%r686, [%rd37+8];
	ld.local.u32 	%r687, [%rd8+8];
	setp.eq.s32 	%p341, %r687, 1;
	setp.eq.s32 	%p342, %r686, 1;
	and.pred  	%p52, %p341, %p342;
	not.pred 	%p343, %p52;
	@%p343 bra 	$L__BB0_229;
	mov.b32 	%r688, 1;
	st.u32 	[%rd206+8], %r688;
$L__BB0_229:
	ld.u32 	%r689, [%rd37+12];
	ld.local.u32 	%r690, [%rd8+12];
	setp.eq.s32 	%p344, %r690, 1;
	setp.eq.s32 	%p345, %r689, 1;
	and.pred  	%p53, %p344, %p345;
	not.pred 	%p346, %p53;
	@%p346 bra 	$L__BB0_231;
	mov.b32 	%r691, 1;
	st.u32 	[%rd206+12], %r691;
$L__BB0_231:
	ld.u32 	%r692, [%rd37+16];
	ld.local.u32 	%r693, [%rd8+16];
	setp.eq.s32 	%p347, %r693, 1;
	setp.eq.s32 	%p348, %r692, 1;
	and.pred  	%p54, %p347, %p348;
	not.pred 	%p349, %p54;
	@%p349 bra 	$L__BB0_233;
	mov.b32 	%r694, 1;
	st.u32 	[%rd206+16], %r694;
$L__BB0_233:
	ld.u32 	%r695, [%rd37+20];
	ld.local.u32 	%r696, [%rd8+20];
	setp.eq.s32 	%p350, %r696, 1;
	setp.eq.s32 	%p351, %r695, 1;
	and.pred  	%p55, %p350, %p351;
	not.pred 	%p352, %p55;
	@%p352 bra 	$L__BB0_235;
	mov.b32 	%r697, 1;
	st.u32 	[%rd206+20], %r697;
$L__BB0_235:
	ld.u32 	%r698, [%rd37+24];
	ld.local.u32 	%r699, [%rd8+24];
	setp.eq.s32 	%p353, %r699, 1;
	setp.eq.s32 	%p354, %r698, 1;
	and.pred  	%p56, %p353, %p354;
	not.pred 	%p355, %p56;
	@%p355 bra 	$L__BB0_237;
	mov.b32 	%r700, 1;
	st.u32 	[%rd206+24], %r700;
$L__BB0_237:
	selp.u32 	%r701, 1, 0, %p50;
	selp.u32 	%r702, 1, 0, %p51;
	add.s32 	%r703, %r701, %r702;
	selp.u32 	%r704, 1, 0, %p52;
	add.s32 	%r705, %r703, %r704;
	selp.u32 	%r706, 1, 0, %p53;
	add.s32 	%r707, %r705, %r706;
	selp.u32 	%r708, 1, 0, %p54;
	add.s32 	%r709, %r707, %r708;
	selp.u32 	%r710, 1, 0, %p55;
	add.s32 	%r711, %r709, %r710;
	selp.u32 	%r712, 1, 0, %p56;
	or.b32  	%r713, %r711, %r712;
	setp.eq.s32 	%p356, %r713, 0;
	@%p356 bra 	$L__BB0_241;
	ld.param.u32 	%r1470, [_Z7expand1P6vertexPiS1_S1_P12returnObjecti_param_5];
	setp.eq.s32 	%p357, %r1470, 1;
	@%p357 bra 	$L__BB0_240;
	ld.param.u32 	%r1471, [_Z7expand1P6vertexPiS1_S1_P12returnObjecti_param_5];
	ld.param.u64 	%rd366, [_Z7expand1P6vertexPiS1_S1_P12returnObjecti_param_4];
	ld.param.u64 	%rd359, [_Z7expand1P6vertexPiS1_S1_P12returnObjecti_param_3];
	{ // callseq 7, 0
	.param .b64 param0;
	st.param.b64 	[param0], %rd35;
	.param .b64 param1;
	st.param.b64 	[param1], %rd36;
	.param .b64 param2;
	st.param.b64 	[param2], %rd206;
	.param .b64 param3;
	st.param.b64 	[param3], %rd359;
	.param .b64 param4;
	st.param.b64 	[param4], %rd366;
	.param .b32 param5;
	st.param.b32 	[param5], %r1471;
	call.uni 
	_Z7expand1P6vertexPiS1_S1_P12returnObjecti, 
	(
	param0, 
	param1, 
	param2, 
	param3, 
	param4, 
	param5
	);
	} // callseq 7
	bra.uni 	$L__BB0_243;
$L__BB0_240:
	ld.global.u32 	%r714, [%rd3];
	st.global.u32 	[%rd1], %r714;
	ld.u32 	%r715, [%rd206];
	st.global.u32 	[%rd1+28], %r715;
	ld.global.u32 	%r716, [%rd3+4];
	st.global.u32 	[%rd1+4], %r716;
	ld.u32 	%r717, [%rd206+4];
	st.global.u32 	[%rd1+32], %r717;
	ld.global.u32 	%r718, [%rd3+8];
	st.global.u32 	[%rd1+8], %r718;
	ld.u32 	%r719, [%rd206+8];
	st.global.u32 	[%rd1+36], %r719;
	ld.global.u32 	%r720, [%rd3+12];
	st.global.u32 	[%rd1+12], %r720;
	ld.u32 	%r721, [%rd206+12];
	st.global.u32 	[%rd1+40], %r721;
	ld.global.u32 	%r722, [%rd3+16];
	st.global.u32 	[%rd1+16], %r722;
	ld.u32 	%r723, [%rd206+16];
	st.global.u32 	[%rd1+44], %r723;
	ld.global.u32 	%r724, [%rd3+20];
	st.global.u32 	[%rd1+20], %r724;
	ld.u32 	%r725, [%rd206+20];
	st.global.u32 	[%rd1+48], %r725;
	ld.global.u32 	%r726, [%rd3+24];
	st.global.u32 	[%rd1+24], %r726;
	ld.u32 	%r727, [%rd206+24];
	st.global.u32 	[%rd1+52], %r727;
	bra.uni 	$L__BB0_243;
$L__BB0_241:
	ld.global.u32 	%r71, [%rd3];
	setp.eq.s32 	%p358, %r71, 1;
	selp.u32 	%r728, 1, 0, %p358;
	ld.global.u32 	%r729, [%rd3+4];
	setp.eq.s32 	%p359, %r729, 1;
	selp.u32 	%r730, 1, 0, %p359;
	add.s32 	%r731, %r728, %r730;
	ld.global.u32 	%r732, [%rd3+8];
	setp.eq.s32 	%p360, %r732, 1;
	selp.u32 	%r733, 1, 0, %p360;
	add.s32 	%r734, %r731, %r733;
	ld.global.u32 	%r735, [%rd3+12];
	setp.eq.s32 	%p361, %r735, 1;
	selp.u32 	%r736, 1, 0, %p361;
	add.s32 	%r737, %r734, %r736;
	ld.global.u32 	%r738, [%rd3+16];
	setp.eq.s32 	%p362, %r738, 1;
	selp.u32 	%r739, 1, 0, %p362;
	add.s32 	%r740, %r737, %r739;
	ld.global.u32 	%r741, [%rd3+20];
	setp.eq.s32 	%p363, %r741, 1;
	selp.u32 	%r742, 1, 0, %p363;
	add.s32 	%r743, %r740, %r742;
	ld.global.u32 	%r744, [%rd3+24];
	setp.eq.s32 	%p364, %r744, 1;
	selp.u32 	%r745, 1, 0, %p364;
	add.s32 	%r746, %r743, %r745;
	ld.global.u32 	%r747, [%rd2];
	setp.eq.s32 	%p365, %r747, 1;
	selp.u32 	%r748, 1, 0, %p365;
	ld.global.u32 	%r749, [%rd2+4];
	setp.eq.s32 	%p366, %r749, 1;
	selp.u32 	%r750, 1, 0, %p366;
	add.s32 	%r751, %r748, %r750;
	ld.global.u32 	%r752, [%rd2+8];
	setp.eq.s32 	%p367, %r752, 1;
	selp.u32 	%r753, 1, 0, %p367;
	add.s32 	%r754, %r751, %r753;
	ld.global.u32 	%r755, [%rd2+12];
	setp.eq.s32 	%p368, %r755, 1;
	selp.u32 	%r756, 1, 0, %p368;
	add.s32 	%r757, %r754, %r756;
	ld.global.u32 	%r758, [%rd2+16];
	setp.eq.s32 	%p369, %r758, 1;
	selp.u32 	%r759, 1, 0, %p369;
	add.s32 	%r760, %r757, %r759;
	ld.global.u32 	%r761, [%rd2+20];
	setp.eq.s32 	%p370, %r761, 1;
	selp.u32 	%r762, 1, 0, %p370;
	add.s32 	%r763, %r760, %r762;
	ld.global.u32 	%r764, [%rd2+24];
	setp.eq.s32 	%p371, %r764, 1;
	selp.u32 	%r765, 1, 0, %p371;
	add.s32 	%r766, %r763, %r765;
	setp.le.u32 	%p372, %r746, %r766;
	@%p372 bra 	$L__BB0_243;
	st.global.u32 	[%rd2], %r71;
	ld.global.u32 	%r767, [%rd3+4];
	st.global.u32 	[%rd2+4], %r767;
	ld.global.u32 	%r768, [%rd3+8];
	st.global.u32 	[%rd2+8], %r768;
	ld.global.u32 	%r769, [%rd3+12];
	st.global.u32 	[%rd2+12], %r769;
	ld.global.u32 	%r770, [%rd3+16];
	st.global.u32 	[%rd2+16], %r770;
	ld.global.u32 	%r771, [%rd3+20];
	st.global.u32 	[%rd2+20], %r771;
	ld.global.u32 	%r772, [%rd3+24];
	st.global.u32 	[%rd2+24], %r772;
$L__BB0_243:
	mov.b32 	%r773, -1;
	st.global.u32 	[%rd21], %r773;
	mul.wide.s32 	%rd207, %r62, 4;
	add.s64 	%rd208, %rd37, %rd207;
	st.u32 	[%rd208], %r773;
$L__BB0_244:
	setp.lt.u32 	%p373, %r41, 4;
	@%p373 bra 	$L__BB0_464;
	add.s32 	%r774, %r41, -4;
	ld.global.u32 	%r775, [%rd3];
	setp.eq.s32 	%p374, %r775, 1;
	selp.u32 	%r776, 1, 0, %p374;
	ld.global.u32 	%r777, [%rd3+4];
	setp.eq.s32 	%p375, %r777, 1;
	selp.u32 	%r778, 1, 0, %p375;
	add.s32 	%r779, %r776, %r778;
	ld.global.u32 	%r780, [%rd3+8];
	setp.eq.s32 	%p376, %r780, 1;
	selp.u32 	%r781, 1, 0, %p376;
	add.s32 	%r782, %r779, %r781;
	ld.global.u32 	%r783, [%rd3+12];
	setp.eq.s32 	%p377, %r783, 1;
	selp.u32 	%r784, 1, 0, %p377;
	add.s32 	%r785, %r782, %r784;
	ld.global.u32 	%r786, [%rd3+16];
	setp.eq.s32 	%p378, %r786, 1;
	selp.u32 	%r787, 1, 0, %p378;
	add.s32 	%r788, %r785, %r787;
	ld.global.u32 	%r789, [%rd3+20];
	setp.eq.s32 	%p379, %r789, 1;
	selp.u32 	%r790, 1, 0, %p379;
	add.s32 	%r791, %r788, %r790;
	ld.global.u32 	%r792, [%rd3+24];
	setp.eq.s32 	%p380, %r792, 1;
	selp.u32 	%r793, 1, 0, %p380;
	add.s32 	%r794, %r791, %r793;
	ld.global.u32 	%r795, [%rd2];
	setp.eq.s32 	%p381, %r795, 1;
	selp.u32 	%r796, 1, 0, %p381;
	ld.global.u32 	%r797, [%rd2+4];
	setp.eq.s32 	%p382, %r797, 1;
	selp.u32 	%r798, 1, 0, %p382;
	add.s32 	%r799, %r796, %r798;
	ld.global.u32 	%r800, [%rd2+8];
	setp.eq.s32 	%p383, %r800, 1;
	selp.u32 	%r801, 1, 0, %p383;
	add.s32 	%r802, %r799, %r801;
	ld.global.u32 	%r803, [%rd2+12];
	setp.eq.s32 	%p384, %r803, 1;
	selp.u32 	%r804, 1, 0, %p384;
	add.s32 	%r805, %r802, %r804;
	ld.global.u32 	%r806, [%rd2+16];
	setp.eq.s32 	%p385, %r806, 1;
	selp.u32 	%r807, 1, 0, %p385;
	add.s32 	%r808, %r805, %r807;
	ld.global.u32 	%r809, [%rd2+20];
	setp.eq.s32 	%p386, %r809, 1;
	selp.u32 	%r810, 1, 0, %p386;
	add.s32 	%r811, %r808, %r810;
	ld.global.u32 	%r812, [%rd2+24];
	setp.eq.s32 	%p387, %r812, 1;
	selp.u32 	%r813, 1, 0, %p387;
	add.s32 	%r814, %r811, %r813;
	mul.wide.u32 	%rd209, %r774, 4;
	add.s64 	%rd23, %rd46, %rd209;
	ld.u32 	%r815, [%rd23];
	add.s32 	%r816, %r815, %r794;
	setp.le.s32 	%p388, %r816, %r814;
	@%p388 bra 	$L__BB0_299;
	ld.u32 	%r72, [%rd23+28];
	mul.wide.s32 	%rd210, %r72, 4;
	add.s64 	%rd24, %rd3, %rd210;
	mov.b32 	%r817, 1;
	st.global.u32 	[%rd24], %r817;
	mov.b32 	%r818, 0;
	mov.b32 	%r819, -1;
	st.local.v2.u32 	[%rd8], {%r819, %r818};
	st.local.v2.u32 	[%rd8+8], {%r818, %r818};
	st.local.v2.u32 	[%rd8+16], {%r818, %r818};
	st.local.v2.u32 	[%rd8+24], {%r818, %r818};
	st.local.v2.u32 	[%rd8+32], {%r818, %r818};
	ld.global.u32 	%r73, [%rd4];
	setp.eq.s32 	%p389, %r73, %r72;
	@%p389 bra 	$L__BB0_249;
	ld.global.u32 	%r820, [%rd4+4];
	setp.ne.s32 	%p390, %r820, %r72;
	@%p390 bra 	$L__BB0_250;
	mul.wide.s32 	%rd211, %r73, 4;
	add.s64 	%rd212, %rd8, %rd211;
	mov.b32 	%r821, 1;
	st.local.u32 	[%rd212], %r821;
	bra.uni 	$L__BB0_250;
$L__BB0_249:
	ld.global.u32 	%r822, [%rd4+4];
	mul.wide.s32 	%rd213, %r822, 4;
	add.s64 	%rd214, %rd8, %rd213;
	mov.b32 	%r823, 1;
	st.local.u32 	[%rd214], %r823;
$L__BB0_250:
	ld.global.u32 	%r74, [%rd4+8];
	setp.eq.s32 	%p391, %r74, %r72;
	@%p391 bra 	$L__BB0_253;
	ld.global.u32 	%r824, [%rd4+12];
	setp.ne.s32 	%p392, %r824, %r72;
	@%p392 bra 	$L__BB0_254;
	mul.wide.s32 	%rd215, %r74, 4;
	add.s64 	%rd216, %rd8, %rd215;
	mov.b32 	%r825, 1;
	st.local.u32 	[%rd216], %r825;
	bra.uni 	$L__BB0_254;
$L__BB0_253:
	ld.global.u32 	%r826, [%rd4+12];
	mul.wide.s32 	%rd217, %r826, 4;
	add.s64 	%rd218, %rd8, %rd217;
	mov.b32 	%r827, 1;
	st.local.u32 	[%rd218], %r827;
$L__BB0_254:
	ld.global.u32 	%r75, [%rd4+16];
	setp.eq.s32 	%p393, %r75, %r72;
	@%p393 bra 	$L__BB0_257;
	ld.global.u32 	%r828, [%rd4+20];
	setp.ne.s32 	%p394, %r828, %r72;
	@%p394 bra 	$L__BB0_258;
	mul.wide.s32 	%rd219, %r75, 4;
	add.s64 	%rd220, %rd8, %rd219;
	mov.b32 	%r829, 1;
	st.local.u32 	[%rd220], %r829;
	bra.uni 	$L__BB0_258;
$L__BB0_257:
	ld.global.u32 	%r830, [%rd4+20];
	mul.wide.s32 	%rd221, %r830, 4;
	add.s64 	%rd222, %rd8, %rd221;
	mov.b32 	%r831, 1;
	st.local.u32 	[%rd222], %r831;
$L__BB0_258:
	ld.global.u32 	%r76, [%rd4+24];
	setp.eq.s32 	%p395, %r76, %r72;
	@%p395 bra 	$L__BB0_261;
	ld.global.u32 	%r832, [%rd4+28];
	setp.ne.s32 	%p396, %r832, %r72;
	@%p396 bra 	$L__BB0_262;
	mul.wide.s32 	%rd223, %r76, 4;
	add.s64 	%rd224, %rd8, %rd223;
	mov.b32 	%r833, 1;
	st.local.u32 	[%rd224], %r833;
	bra.uni 	$L__BB0_262;
$L__BB0_261:
	ld.global.u32 	%r834, [%rd4+28];
	mul.wide.s32 	%rd225, %r834, 4;
	add.s64 	%rd226, %rd8, %rd225;
	mov.b32 	%r835, 1;
	st.local.u32 	[%rd226], %r835;
$L__BB0_262:
	ld.global.u32 	%r77, [%rd4+32];
	setp.eq.s32 	%p397, %r77, %r72;
	@%p397 bra 	$L__BB0_265;
	ld.global.u32 	%r836, [%rd4+36];
	setp.ne.s32 	%p398, %r836, %r72;
	@%p398 bra 	$L__BB0_266;
	mul.wide.s32 	%rd227, %r77, 4;
	add.s64 	%rd228, %rd8, %rd227;
	mov.b32 	%r837, 1;
	st.local.u32 	[%rd228], %r837;
	bra.uni 	$L__BB0_266;
$L__BB0_265:
	ld.global.u32 	%r838, [%rd4+36];
	mul.wide.s32 	%rd229, %r838, 4;
	add.s64 	%rd230, %rd8, %rd229;
	mov.b32 	%r839, 1;
	st.local.u32 	[%rd230], %r839;
$L__BB0_266:
	ld.global.u32 	%r78, [%rd4+40];
	setp.eq.s32 	%p399, %r78, %r72;
	@%p399 bra 	$L__BB0_269;
	ld.global.u32 	%r840, [%rd4+44];
	setp.ne.s32 	%p400, %r840, %r72;
	@%p400 bra 	$L__BB0_270;
	mul.wide.s32 	%rd231, %r78, 4;
	add.s64 	%rd232, %rd8, %rd231;
	mov.b32 	%r841, 1;
	st.local.u32 	[%rd232], %r841;
	bra.uni 	$L__BB0_270;
$L__BB0_269:
	ld.global.u32 	%r842, [%rd4+44];
	mul.wide.s32 	%rd233, %r842, 4;
	add.s64 	%rd234, %rd8, %rd233;
	mov.b32 	%r843, 1;
	st.local.u32 	[%rd234], %r843;
$L__BB0_270:
	ld.global.u32 	%r79, [%rd4+48];
	setp.eq.s32 	%p401, %r79, %r72;
	@%p401 bra 	$L__BB0_273;
	ld.global.u32 	%r844, [%rd4+52];
	setp.ne.s32 	%p402, %r844, %r72;
	@%p402 bra 	$L__BB0_274;
	mul.wide.s32 	%rd235, %r79, 4;
	add.s64 	%rd236, %rd8, %rd235;
	mov.b32 	%r845, 1;
	st.local.u32 	[%rd236], %r845;
	bra.uni 	$L__BB0_274;
$L__BB0_273:
	ld.global.u32 	%r846, [%rd4+52];
	mul.wide.s32 	%rd237, %r846, 4;
	add.s64 	%rd238, %rd8, %rd237;
	mov.b32 	%r847, 1;
	st.local.u32 	[%rd238], %r847;
$L__BB0_274:
	ld.global.u32 	%r80, [%rd4+56];
	setp.eq.s32 	%p403, %r80, %r72;
	@%p403 bra 	$L__BB0_277;
	ld.global.u32 	%r848, [%rd4+60];
	setp.ne.s32 	%p404, %r848, %r72;
	@%p404 bra 	$L__BB0_278;
	mul.wide.s32 	%rd239, %r80, 4;
	add.s64 	%rd240, %rd8, %rd239;
	mov.b32 	%r849, 1;
	st.local.u32 	[%rd240], %r849;
	bra.uni 	$L__BB0_278;
$L__BB0_277:
	ld.global.u32 	%r850, [%rd4+60];
	mul.wide.s32 	%rd241, %r850, 4;
	add.s64 	%rd242, %rd8, %rd241;
	mov.b32 	%r851, 1;
	st.local.u32 	[%rd242], %r851;
$L__BB0_278:
	{ // callseq 8, 0
	.param .b64 param0;
	st.param.b64 	[param0], 28;
	.param .b64 retval0;
	call.uni (retval0), 
	malloc, 
	(
	param0
	);
	ld.param.b64 	%rd243, [retval0];
	} // callseq 8
	mov.b32 	%r852, -1;
	st.u32 	[%rd243], %r852;
	st.u32 	[%rd243+4], %r852;
	st.u32 	[%rd243+8], %r852;
	st.u32 	[%rd243+12], %r852;
	st.u32 	[%rd243+16], %r852;
	st.u32 	[%rd243+20], %r852;
	st.u32 	[%rd243+24], %r852;
	ld.u32 	%r853, [%rd37];
	ld.local.u32 	%r854, [%rd8];
	setp.eq.s32 	%p405, %r854, 1;
	setp.eq.s32 	%p406, %r853, 1;
	and.pred  	%p57, %p405, %p406;
	not.pred 	%p407, %p57;
	@%p407 bra 	$L__BB0_280;
	mov.b32 	%r855, 1;
	st.u32 	[%rd243], %r855;
$L__BB0_280:
	ld.u32 	%r856, [%rd37+4];
	ld.local.u32 	%r857, [%rd8+4];
	setp.eq.s32 	%p408, %r857, 1;
	setp.eq.s32 	%p409, %r856, 1;
	and.pred  	%p58, %p408, %p409;
	not.pred 	%p410, %p58;
	@%p410 bra 	$L__BB0_282;
	mov.b32 	%r858, 1;
	st.u32 	[%rd243+4], %r858;
$L__BB0_282:
	ld.u32 	%r859, [%rd37+8];
	ld.local.u32 	%r860, [%rd8+8];
	setp.eq.s32 	%p411, %r860, 1;
	setp.eq.s32 	%p412, %r859, 1;
	and.pred  	%p59, %p411, %p412;
	not.pred 	%p413, %p59;
	@%p413 bra 	$L__BB0_284;
	mov.b32 	%r861, 1;
	st.u32 	[%rd243+8], %r861;
$L__BB0_284:
	ld.u32 	%r862, [%rd37+12];
	ld.local.u32 	%r863, [%rd8+12];
	setp.eq.s32 	%p414, %r863, 1;
	setp.eq.s32 	%p415, %r862, 1;
	and.pred  	%p60, %p414, %p415;
	not.pred 	%p416, %p60;
	@%p416 bra 	$L__BB0_286;
	mov.b32 	%r864, 1;
	st.u32 	[%rd243+12], %r864;
$L__BB0_286:
	ld.u32 	%r865, [%rd37+16];
	ld.local.u32 	%r866, [%rd8+16];
	setp.eq.s32 	%p417, %r866, 1;
	setp.eq.s32 	%p418, %r865, 1;
	and.pred  	%p61, %p417, %p418;
	not.pred 	%p419, %p61;
	@%p419 bra 	$L__BB0_288;
	mov.b32 	%r867, 1;
	st.u32 	[%rd243+16], %r867;
$L__BB0_288:
	ld.u32 	%r868, [%rd37+20];
	ld.local.u32 	%r869, [%rd8+20];
	setp.eq.s32 	%p420, %r869, 1;
	setp.eq.s32 	%p421, %r868, 1;
	and.pred  	%p62, %p420, %p421;
	not.pred 	%p422, %p62;
	@%p422 bra 	$L__BB0_290;
	mov.b32 	%r870, 1;
	st.u32 	[%rd243+20], %r870;
$L__BB0_290:
	ld.u32 	%r871, [%rd37+24];
	ld.local.u32 	%r872, [%rd8+24];
	setp.eq.s32 	%p423, %r872, 1;
	setp.eq.s32 	%p424, %r871, 1;
	and.pred  	%p63, %p423, %p424;
	not.pred 	%p425, %p63;
	@%p425 bra 	$L__BB0_292;
	mov.b32 	%r873, 1;
	st.u32 	[%rd243+24], %r873;
$L__BB0_292:
	selp.u32 	%r874, 1, 0, %p57;
	selp.u32 	%r875, 1, 0, %p58;
	add.s32 	%r876, %r874, %r875;
	selp.u32 	%r877, 1, 0, %p59;
	add.s32 	%r878, %r876, %r877;
	selp.u32 	%r879, 1, 0, %p60;
	add.s32 	%r880, %r878, %r879;
	selp.u32 	%r881, 1, 0, %p61;
	add.s32 	%r882, %r880, %r881;
	selp.u32 	%r883, 1, 0, %p62;
	add.s32 	%r884, %r882, %r883;
	selp.u32 	%r885, 1, 0, %p63;
	or.b32  	%r886, %r884, %r885;
	setp.eq.s32 	%p426, %r886, 0;
	@%p426 bra 	$L__BB0_296;
	ld.param.u32 	%r1472, [_Z7expand1P6vertexPiS1_S1_P12returnObjecti_param_5];
	setp.eq.s32 	%p427, %r1472, 1;
	@%p427 bra 	$L__BB0_295;
	ld.param.u32 	%r1473, [_Z7expand1P6vertexPiS1_S1_P12returnObjecti_param_5];
	ld.param.u64 	%rd367, [_Z7expand1P6vertexPiS1_S1_P12returnObjecti_param_4];
	ld.param.u64 	%rd360, [_Z7expand1P6vertexPiS1_S1_P12returnObjecti_param_3];
	{ // callseq 9, 0
	.param .b64 param0;
	st.param.b64 	[param0], %rd35;
	.param .b64 param1;
	st.param.b64 	[param1], %rd36;
	.param .b64 param2;
	st.param.b64 	[param2], %rd243;
	.param .b64 param3;
	st.param.b64 	[param3], %rd360;
	.param .b64 param4;
	st.param.b64 	[param4], %rd367;
	.param .b32 param5;
	st.param.b32 	[param5], %r1473;
	call.uni 
	_Z7expand1P6vertexPiS1_S1_P12returnObjecti, 
	(
	param0, 
	param1, 
	param2, 
	param3, 
	param4, 
	param5
	);
	} // callseq 9
	bra.uni 	$L__BB0_298;
$L__BB0_295:
	ld.global.u32 	%r887, [%rd3];
	st.global.u32 	[%rd1], %r887;
	ld.u32 	%r888, [%rd243];
	st.global.u32 	[%rd1+28], %r888;
	ld.global.u32 	%r889, [%rd3+4];
	st.global.u32 	[%rd1+4], %r889;
	ld.u32 	%r890, [%rd243+4];
	st.global.u32 	[%rd1+32], %r890;
	ld.global.u32 	%r891, [%rd3+8];
	st.global.u32 	[%rd1+8], %r891;
	ld.u32 	%r892, [%rd243+8];
	st.global.u32 	[%rd1+36], %r892;
	ld.global.u32 	%r893, [%rd3+12];
	st.global.u32 	[%rd1+12], %r893;
	ld.u32 	%r894, [%rd243+12];
	st.global.u32 	[%rd1+40], %r894;
	ld.global.u32 	%r895, [%rd3+16];
	st.global.u32 	[%rd1+16], %r895;
	ld.u32 	%r896, [%rd243+16];
	st.global.u32 	[%rd1+44], %r896;
	ld.global.u32 	%r897, [%rd3+20];
	st.global.u32 	[%rd1+20], %r897;
	ld.u32 	%r898, [%rd243+20];
	st.global.u32 	[%rd1+48], %r898;
	ld.global.u32 	%r899, [%rd3+24];
	st.global.u32 	[%rd1+24], %r899;
	ld.u32 	%r900, [%rd243+24];
	st.global.u32 	[%rd1+52], %r900;
	bra.uni 	$L__BB0_298;
$L__BB0_296:
	ld.global.u32 	%r81, [%rd3];
	setp.eq.s32 	%p428, %r81, 1;
	selp.u32 	%r901, 1, 0, %p428;
	ld.global.u32 	%r902, [%rd3+4];
	setp.eq.s32 	%p429, %r902, 1;
	selp.u32 	%r903, 1, 0, %p429;
	add.s32 	%r904, %r901, %r903;
	ld.global.u32 	%r905, [%rd3+8];
	setp.eq.s32 	%p430, %r905, 1;
	selp.u32 	%r906, 1, 0, %p430;
	add.s32 	%r907, %r904, %r906;
	ld.global.u32 	%r908, [%rd3+12];
	setp.eq.s32 	%p431, %r908, 1;
	selp.u32 	%r909, 1, 0, %p431;
	add.s32 	%r910, %r907, %r909;
	ld.global.u32 	%r911, [%rd3+16];
	setp.eq.s32 	%p432, %r911, 1;
	selp.u32 	%r912, 1, 0, %p432;
	add.s32 	%r913, %r910, %r912;
	ld.global.u32 	%r914, [%rd3+20];
	setp.eq.s32 	%p433, %r914, 1;
	selp.u32 	%r915, 1, 0, %p433;
	add.s32 	%r916, %r913, %r915;
	ld.global.u32 	%r917, [%rd3+24];
	setp.eq.s32 	%p434, %r917, 1;
	selp.u32 	%r918, 1, 0, %p434;
	add.s32 	%r919, %r916, %r918;
	ld.global.u32 	%r920, [%rd2];
	setp.eq.s32 	%p435, %r920, 1;
	selp.u32 	%r921, 1, 0, %p435;
	ld.global.u32 	%r922, [%rd2+4];
	setp.eq.s32 	%p436, %r922, 1;
	selp.u32 	%r923, 1, 0, %p436;
	add.s32 	%r924, %r921, %r923;
	ld.global.u32 	%r925, [%rd2+8];
	setp.eq.s32 	%p437, %r925, 1;
	selp.u32 	%r926, 1, 0, %p437;
	add.s32 	%r927, %r924, %r926;
	ld.global.u32 	%r928, [%rd2+12];
	setp.eq.s32 	%p438, %r928, 1;
	selp.u32 	%r929, 1, 0, %p438;
	add.s32 	%r930, %r927, %r929;
	ld.global.u32 	%r931, [%rd2+16];
	setp.eq.s32 	%p439, %r931, 1;
	selp.u32 	%r932, 1, 0, %p439;
	add.s32 	%r933, %r930, %r932;
	ld.global.u32 	%r934, [%rd2+20];
	setp.eq.s32 	%p440, %r934, 1;
	selp.u32 	%r935, 1, 0, %p440;
	add.s32 	%r936, %r933, %r935;
	ld.global.u32 	%r937, [%rd2+24];
	setp.eq.s32 	%p441, %r937, 1;
	selp.u32 	%r938, 1, 0, %p441;
	add.s32 	%r939, %r936, %r938;
	setp.le.u32 	%p442, %r919, %r939;
	@%p442 bra 	$L__BB0_298;
	st.global.u32 	[%rd2], %r81;
	ld.global.u32 	%r940, [%rd3+4];
	st.global.u32 	[%rd2+4], %r940;
	ld.global.u32 	%r941, [%rd3+8];
	st.global.u32 	[%rd2+8], %r941;
	ld.global.u32 	%r942, [%rd3+12];
	st.global.u32 	[%rd2+12], %r942;
	ld.global.u32 	%r943, [%rd3+16];
	st.global.u32 	[%rd2+16], %r943;
	ld.global.u32 	%r944, [%rd3+20];
	st.global.u32 	[%rd2+20], %r944;
	ld.global.u32 	%r945, [%rd3+24];
	st.global.u32 	[%rd2+24], %r945;
$L__BB0_298:
	mov.b32 	%r946, -1;
	st.global.u32 	[%rd24], %r946;
	mul.wide.s32 	%rd244, %r72, 4;
	add.s64 	%rd245, %rd37, %rd244;
	st.u32 	[%rd245], %r946;
$L__BB0_299:
	setp.eq.s32 	%p443, %r41, 4;
	@%p443 bra 	$L__BB0_464;
	add.s32 	%r947, %r41, -5;
	ld.global.u32 	%r948, [%rd3];
	setp.eq.s32 	%p444, %r948, 1;
	selp.u32 	%r949, 1, 0, %p444;
	ld.global.u32 	%r950, [%rd3+4];
	setp.eq.s32 	%p445, %r950, 1;
	selp.u32 	%r951, 1, 0, %p445;
	add.s32 	%r952, %r949, %r951;
	ld.global.u32 	%r953, [%rd3+8];
	setp.eq.s32 	%p446, %r953, 1;
	selp.u32 	%r954, 1, 0, %p446;
	add.s32 	%r955, %r952, %r954;
	ld.global.u32 	%r956, [%rd3+12];
	setp.eq.s32 	%p447, %r956, 1;
	selp.u32 	%r957, 1, 0, %p447;
	add.s32 	%r958, %r955, %r957;
	ld.global.u32 	%r959, [%rd3+16];
	setp.eq.s32 	%p448, %r959, 1;
	selp.u32 	%r960, 1, 0, %p448;
	add.s32 	%r961, %r958, %r960;
	ld.global.u32 	%r962, [%rd3+20];
	setp.eq.s32 	%p449, %r962, 1;
	selp.u32 	%r963, 1, 0, %p449;
	add.s32 	%r964, %r961, %r963;
	ld.global.u32 	%r965, [%rd3+24];
	setp.eq.s32 	%p450, %r965, 1;
	selp.u32 	%r966, 1, 0, %p450;
	add.s32 	%r967, %r964, %r966;
	ld.global.u32 	%r968, [%rd2];
	setp.eq.s32 	%p451, %r968, 1;
	selp.u32 	%r969, 1, 0, %p451;
	ld.global.u32 	%r970, [%rd2+4];
	setp.eq.s32 	%p452, %r970, 1;
	selp.u32 	%r971, 1, 0, %p452;
	add.s32 	%r972, %r969, %r971;
	ld.global.u32 	%r973, [%rd2+8];
	setp.eq.s32 	%p453, %r973, 1;
	selp.u32 	%r974, 1, 0, %p453;
	add.s32 	%r975, %r972, %r974;
	ld.global.u32 	%r976, [%rd2+12];
	setp.eq.s32 	%p454, %r976, 1;
	selp.u32 	%r977, 1, 0, %p454;
	add.s32 	%r978, %r975, %r977;
	ld.global.u32 	%r979, [%rd2+16];
	setp.eq.s32 	%p455, %r979, 1;
	selp.u32 	%r980, 1, 0, %p455;
	add.s32 	%r981, %r978, %r980;
	ld.global.u32 	%r982, [%rd2+20];
	setp.eq.s32 	%p456, %r982, 1;
	selp.u32 	%r983, 1, 0, %p456;
	add.s32 	%r984, %r981, %r983;
	ld.global.u32 	%r985, [%rd2+24];
	setp.eq.s32 	%p457, %r985, 1;
	selp.u32 	%r986, 1, 0, %p457;
	add.s32 	%r987, %r984, %r986;
	mul.wide.u32 	%rd246, %r947, 4;
	add.s64 	%rd26, %rd46, %rd246;
	ld.u32 	%r988, [%rd26];
	add.s32 	%r989, %r988, %r967;
	setp.le.s32 	%p458, %r989, %r987;
	@%p458 bra 	$L__BB0_354;
	ld.u32 	%r82, [%rd26+28];
	mul.wide.s32 	%rd247, %r82, 4;
	add.s64 	%rd27, %rd3, %rd247;
	mov.b32 	%r990, 1;
	st.global.u32 	[%rd27], %r990;
	mov.b32 	%r991, 0;
	mov.b32 	%r992, -1;
	st.local.v2.u32 	[%rd8], {%r992, %r991};
	st.local.v2.u32 	[%rd8+8], {%r991, %r991};
	st.local.v2.u32 	[%rd8+16], {%r991, %r991};
	st.local.v2.u32 	[%rd8+24], {%r991, %r991};
	st.local.v2.u32 	[%rd8+32], {%r991, %r991};
	ld.global.u32 	%r83, [%rd4];
	setp.eq.s32 	%p459, %r83, %r82;
	@%p459 bra 	$L__BB0_304;
	ld.global.u32 	%r993, [%rd4+4];
	setp.ne.s32 	%p460, %r993, %r82;
	@%p460 bra 	$L__BB0_305;
	mul.wide.s32 	%rd248, %r83, 4;
	add.s64 	%rd249, %rd8, %rd248;
	mov.b32 	%r994, 1;
	st.local.u32 	[%rd249], %r994;
	bra.uni 	$L__BB0_305;
$L__BB0_304:
	ld.global.u32 	%r995, [%rd4+4];
	mul.wide.s32 	%rd250, %r995, 4;
	add.s64 	%rd251, %rd8, %rd250;
	mov.b32 	%r996, 1;
	st.local.u32 	[%rd251], %r996;
$L__BB0_305:
	ld.global.u32 	%r84, [%rd4+8];
	setp.eq.s32 	%p461, %r84, %r82;
	@%p461 bra 	$L__BB0_308;
	ld.global.u32 	%r997, [%rd4+12];
	setp.ne.s32 	%p462, %r997, %r82;
	@%p462 bra 	$L__BB0_309;
	mul.wide.s32 	%rd252, %r84, 4;
	add.s64 	%rd253, %rd8, %rd252;
	mov.b32 	%r998, 1;
	st.local.u32 	[%rd253], %r998;
	bra.uni 	$L__BB0_309;
$L__BB0_308:
	ld.global.u32 	%r999, [%rd4+12];
	mul.wide.s32 	%rd254, %r999, 4;
	add.s64 	%rd255, %rd8, %rd254;
	mov.b32 	%r1000, 1;
	st.local.u32 	[%rd255], %r1000;
$L__BB0_309:
	ld.global.u32 	%r85, [%rd4+16];
	setp.eq.s32 	%p463, %r85, %r82;
	@%p463 bra 	$L__BB0_312;
	ld.global.u32 	%r1001, [%rd4+20];
	setp.ne.s32 	%p464, %r1001, %r82;
	@%p464 bra 	$L__BB0_313;
	mul.wide.s32 	%rd256, %r85, 4;
	add.s64 	%rd257, %rd8, %rd256;
	mov.b32 	%r1002, 1;
	st.local.u32 	[%rd257], %r1002;
	bra.uni 	$L__BB0_313;
$L__BB0_312:
	ld.global.u32 	%r1003, [%rd4+20];
	mul.wide.s32 	%rd258, %r1003, 4;
	add.s64 	%rd259, %rd8, %rd258;
	mov.b32 	%r1004, 1;
	st.local.u32 	[%rd259], %r1004;
$L__BB0_313:
	ld.global.u32 	%r86, [%rd4+24];
	setp.eq.s32 	%p465, %r86, %r82;
	@%p465 bra 	$L__BB0_316;
	ld.global.u32 	%r1005, [%rd4+28];
	setp.ne.s32 	%p466, %r1005, %r82;
	@%p466 bra 	$L__BB0_317;
	mul.wide.s32 	%rd260, %r86, 4;
	add.s64 	%rd261, %rd8, %rd260;
	mov.b32 	%r1006, 1;
	st.local.u32 	[%rd261], %r1006;
	bra.uni 	$L__BB0_317;
$L__BB0_316:
	ld.global.u32 	%r1007, [%rd4+28];
	mul.wide.s32 	%rd262, %r1007, 4;
	add.s64 	%rd263, %rd8, %rd262;
	mov.b32 	%r1008, 1;
	st.local.u32 	[%rd263], %r1008;
$L__BB0_317:
	ld.global.u32 	%r87, [%rd4+32];
	setp.eq.s32 	%p467, %r87, %r82;
	@%p467 bra 	$L__BB0_320;
	ld.global.u32 	%r1009, [%rd4+36];
	setp.ne.s32 	%p468, %r1009, %r82;
	@%p468 bra 	$L__BB0_321;
	mul.wide.s32 	%rd264, %r87, 4;
	add.s64 	%rd265, %rd8, %rd264;
	mov.b32 	%r1010, 1;
	st.local.u32 	[%rd265], %r1010;
	bra.uni 	$L__BB0_321;
$L__BB0_320:
	ld.global.u32 	%r1011, [%rd4+36];
	mul.wide.s32 	%rd266, %r1011, 4;
	add.s64 	%rd267, %rd8, %rd266;
	mov.b32 	%r1012, 1;
	st.local.u32 	[%rd267], %r1012;
$L__BB0_321:
	ld.global.u32 	%r88, [%rd4+40];
	setp.eq.s32 	%p469, %r88, %r82;
	@%p469 bra 	$L__BB0_324;
	ld.global.u32 	%r1013, [%rd4+44];
	setp.ne.s32 	%p470, %r1013, %r82;
	@%p470 bra 	$L__BB0_325;
	mul.wide.s32 	%rd268, %r88, 4;
	add.s64 	%rd269, %rd8, %rd268;
	mov.b32 	%r1014, 1;
	st.local.u32 	[%rd269], %r1014;
	bra.uni 	$L__BB0_325;
$L__BB0_324:
	ld.global.u32 	%r1015, [%rd4+44];
	mul.wide.s32 	%rd270, %r1015, 4;
	add.s64 	%rd271, %rd8, %rd270;
	mov.b32 	%r1016, 1;
	st.local.u32 	[%rd271], %r1016;
$L__BB0_325:
	ld.global.u32 	%r89, [%rd4+48];
	setp.eq.s32 	%p471, %r89, %r82;
	@%p471 bra 	$L__BB0_328;
	ld.global.u32 	%r1017, [%rd4+52];
	setp.ne.s32 	%p472, %r1017, %r82;
	@%p472 bra 	$L__BB0_329;
	mul.wide.s32 	%rd272, %r89, 4;
	add.s64 	%rd273, %rd8, %rd272;
	mov.b32 	%r1018, 1;
	st.local.u32 	[%rd273], %r1018;
	bra.uni 	$L__BB0_329;
$L__BB0_328:
	ld.global.u32 	%r1019, [%rd4+52];
	mul.wide.s32 	%rd274, %r1019, 4;
	add.s64 	%rd275, %rd8, %rd274;
	mov.b32 	%r1020, 1;
	st.local.u32 	[%rd275], %r1020;
$L__BB0_329:
	ld.global.u32 	%r90, [%rd4+56];
	setp.eq.s32 	%p473, %r90, %r82;
	@%p473 bra 	$L__BB0_332;
	ld.global.u32 	%r1021, [%rd4+60];
	setp.ne.s32 	%p474, %r1021, %r82;
	@%p474 bra 	$L__BB0_333;
	mul.wide.s32 	%rd276, %r90, 4;
	add.s64 	%rd277, %rd8, %rd276;
	mov.b32 	%r1022, 1;
	st.local.u32 	[%rd277], %r1022;
	bra.uni 	$L__BB0_333;
$L__BB0_332:
	ld.global.u32 	%r1023, [%rd4+60];
	mul.wide.s32 	%rd278, %r1023, 4;
	add.s64 	%rd279, %rd8, %rd278;
	mov.b32 	%r1024, 1;
	st.local.u32 	[%rd279], %r1024;
$L__BB0_333:
	{ // callseq 10, 0
	.param .b64 param0;
	st.param.b64 	[param0], 28;
	.param .b64 retval0;
	call.uni (retval0), 
	malloc, 
	(
	param0
	);
	ld.param.b64 	%rd280, [retval0];
	} // callseq 10
	mov.b32 	%r1025, -1;
	st.u32 	[%rd280], %r1025;
	st.u32 	[%rd280+4], %r1025;
	st.u32 	[%rd280+8], %r1025;
	st.u32 	[%rd280+12], %r1025;
	st.u32 	[%rd280+16], %r1025;
	st.u32 	[%rd280+20], %r1025;
	st.u32 	[%rd280+24], %r1025;
	ld.u32 	%r1026, [%rd37];
	ld.local.u32 	%r1027, [%rd8];
	setp.eq.s32 	%p475, %r1027, 1;
	setp.eq.s32 	%p476, %r1026, 1;
	and.pred  	%p64, %p475, %p476;
	not.pred 	%p477, %p64;
	@%p477 bra 	$L__BB0_335;
	mov.b32 	%r1028, 1;
	st.u32 	[%rd280], %r1028;
$L__BB0_335:
	ld.u32 	%r1029, [%rd37+4];
	ld.local.u32 	%r1030, [%rd8+4];
	setp.eq.s32 	%p478, %r1030, 1;
	setp.eq.s32 	%p479, %r1029, 1;
	and.pred  	%p65, %p478, %p479;
	not.pred 	%p480, %p65;
	@%p480 bra 	$L__BB0_337;
	mov.b32 	%r1031, 1;
	st.u32 	[%rd280+4], %r1031;
$L__BB0_337:
	ld.u32 	%r1032, [%rd37+8];
	ld.local.u32 	%r1033, [%rd8+8];
	setp.eq.s32 	%p481, %r1033, 1;
	setp.eq.s32 	%p482, %r1032, 1;
	and.pred  	%p66, %p481, %p482;
	not.pred 	%p483, %p66;
	@%p483 bra 	$L__BB0_339;
	mov.b32 	%r1034, 1;
	st.u32 	[%rd280+8], %r1034;
$L__BB0_339:
	ld.u32 	%r1035, [%rd37+12];
	ld.local.u32 	%r1036, [%rd8+12];
	setp.eq.s32 	%p484, %r1036, 1;
	setp.eq.s32 	%p485, %r1035, 1;
	and.pred  	%p67, %p484, %p485;
	not.pred 	%p486, %p67;
	@%p486 bra 	$L__BB0_341;
	mov.b32 	%r1037, 1;
	st.u32 	[%rd280+12], %r1037;
$L__BB0_341:
	ld.u32 	%r1038, [%rd37+16];
	ld.local.u32 	%r1039, [%rd8+16];
	setp.eq.s32 	%p487, %r1039, 1;
	setp.eq.s32 	%p488, %r1038, 1;
	and.pred  	%p68, %p487, %p488;
	not.pred 	%p489, %p68;
	@%p489 bra 	$L__BB0_343;
	mov.b32 	%r1040, 1;
	st.u32 	[%rd280+16], %r1040;
$L__BB0_343:
	ld.u32 	%r1041, [%rd37+20];
	ld.local.u32 	%r1042, [%rd8+20];
	setp.eq.s32 	%p490, %r1042, 1;
	setp.eq.s32 	%p491, %r1041, 1;
	and.pred  	%p69, %p490, %p491;
	not.pred 	%p492, %p69;
	@%p492 bra 	$L__BB0_345;
	mov.b32 	%r1043, 1;
	st.u32 	[%rd280+20], %r1043;
$L__BB0_345:
	ld.u32 	%r1044, [%rd37+24];
	ld.local.u32 	%r1045, [%rd8+24];
	setp.eq.s32 	%p493, %r1045, 1;
	setp.eq.s32 	%p494, %r1044, 1;
	and.pred  	%p70, %p493, %p494;
	not.pred 	%p495, %p70;
	@%p495 bra 	$L__BB0_347;
	mov.b32 	%r1046, 1;
	st.u32 	[%rd280+24], %r1046;
$L__BB0_347:
	selp.u32 	%r1047, 1, 0, %p64;
	selp.u32 	%r1048, 1, 0, %p65;
	add.s32 	%r1049, %r1047, %r1048;
	selp.u32 	%r1050, 1, 0, %p66;
	add.s32 	%r1051, %r1049, %r1050;
	selp.u32 	%r1052, 1, 0, %p67;
	add.s32 	%r1053, %r1051, %r1052;
	selp.u32 	%r1054, 1, 0, %p68;
	add.s32 	%r1055, %r1053, %r1054;
	selp.u32 	%r1056, 1, 0, %p69;
	add.s32 	%r1057, %r1055, %r1056;
	selp.u32 	%r1058, 1, 0, %p70;
	or.b32  	%r1059, %r1057, %r1058;
	setp.eq.s32 	%p496, %r1059, 0;
	@%p496 bra 	$L__BB0_351;
	ld.param.u32 	%r1474, [_Z7expand1P6vertexPiS1_S1_P12returnObjecti_param_5];
	setp.eq.s32 	%p497, %r1474, 1;
	@%p497 bra 	$L__BB0_350;
	ld.param.u32 	%r1475, [_Z7expand1P6vertexPiS1_S1_P12returnObjecti_param_5];
	ld.param.u64 	%rd368, [_Z7expand1P6vertexPiS1_S1_P12returnObjecti_param_4];
	ld.param.u64 	%rd361, [_Z7expand1P6vertexPiS1_S1_P12returnObjecti_param_3];
	{ // callseq 11, 0
	.param .b64 param0;
	st.param.b64 	[param0], %rd35;
	.param .b64 param1;
	st.param.b64 	[param1], %rd36;
	.param .b64 param2;
	st.param.b64 	[param2], %rd280;
	.param .b64 param3;
	st.param.b64 	[param3], %rd361;
	.param .b64 param4;
	st.param.b64 	[param4], %rd368;
	.param .b32 param5;
	st.param.b32 	[param5], %r1475;
	call.uni 
	_Z7expand1P6vertexPiS1_S1_P12returnObjecti, 
	(
	param0, 
	param1, 
	param2, 
	param3, 
	param4, 
	param5
	);
	} // callseq 11
	bra.uni 	$L__BB0_353;
$L__BB0_350:
	ld.global.u32 	%r1060, [%rd3];
	st.global.u32 	[%rd1], %r1060;
	ld.u32 	%r1061, [%rd280];
	st.global.u32 	[%rd1+28], %r1061;
	ld.global.u32 	%r1062, [%rd3+4];
	st.global.u32 	[%rd1+4], %r1062;
	ld.u32 	%r1063, [%rd280+4];
	st.global.u32 	[%rd1+32], %r1063;
	ld.global.u32 	%r1064, [%rd3+8];
	st.global.u32 	[%rd1+8], %r1064;
	ld.u32 	%r1065, [%rd280+8];
	st.global.u32 	[%rd1+36], %r1065;
	ld.global.u32 	%r1066, [%rd3+12];
	st.global.u32 	[%rd1+12], %r1066;
	ld.u32 	%r1067, [%rd280+12];
	st.global.u32 	[%rd1+40], %r1067;
	ld.global.u32 	%r1068, [%rd3+16];
	st.global.u32 	[%rd1+16], %r1068;
	ld.u32 	%r1069, [%rd280+16];
	st.global.u32 	[%rd1+44], %r1069;
	ld.global.u32 	%r1070, [%rd3+20];
	st.global.u32 	[%rd1+20], %r1070;
	ld.u32 	%r1071, [%rd280+20];
	st.global.u32 	[%rd1+48], %r1071;
	ld.global.u32 	%r1072, [%rd3+24];
	st.global.u32 	[%rd1+24], %r1072;
	ld.u32 	%r1073, [%rd280+24];
	st.global.u32 	[%rd1+52], %r1073;
	bra.uni 	$L__BB0_353;
$L__BB0_351:
	ld.global.u32 	%r91, [%rd3];
	setp.eq.s32 	%p498, %r91, 1;
	selp.u32 	%r1074, 1, 0, %p498;
	ld.global.u32 	%r1075, [%rd3+4];
	setp.eq.s32 	%p499, %r1075, 1;
	selp.u32 	%r1076, 1, 0, %p499;
	add.s32 	%r1077, %r1074, %r1076;
	ld.global.u32 	%r1078, [%rd3+8];
	setp.eq.s32 	%p500, %r1078, 1;
	selp.u32 	%r1079, 1, 0, %p500;
	add.s32 	%r1080, %r1077, %r1079;
	ld.global.u32 	%r1081, [%rd3+12];
	setp.eq.s32 	%p501, %r1081, 1;
	selp.u32 	%r1082, 1, 0, %p501;
	add.s32 	%r1083, %r1080, %r1082;
	ld.global.u32 	%r1084, [%rd3+16];
	setp.eq.s32 	%p502, %r1084, 1;
	selp.u32 	%r1085, 1, 0, %p502;
	add.s32 	%r1086, %r1083, %r1085;
	ld.global.u32 	%r1087, [%rd3+20];
	setp.eq.s32 	%p503, %r1087, 1;
	selp.u32 	%r1088, 1, 0, %p503;
	add.s32 	%r1089, %r1086, %r1088;
	ld.global.u32 	%r1090, [%rd3+24];
	setp.eq.s32 	%p504, %r1090, 1;
	selp.u32 	%r1091, 1, 0, %p504;
	add.s32 	%r1092, %r1089, %r1091;
	ld.global.u32 	%r1093, [%rd2];
	setp.eq.s32 	%p505, %r1093, 1;
	selp.u32 	%r1094, 1, 0, %p505;
	ld.global.u32 	%r1095, [%rd2+4];
	setp.eq.s32 	%p506, %r1095, 1;
	selp.u32 	%r1096, 1, 0, %p506;
	add.s32 	%r1097, %r1094, %r1096;
	ld.global.u32 	%r1098, [%rd2+8];
	setp.eq.s32 	%p507, %r1098, 1;
	selp.u32 	%r1099, 1, 0, %p507;
	add.s32 	%r1100, %r1097, %r1099;
	ld.global.u32 	%r1101, [%rd2+12];
	setp.eq.s32 	%p508, %r1101, 1;
	selp.u32 	%r1102, 1, 0, %p508;
	add.s32 	%r1103, %r1100, %r1102;
	ld.global.u32 	%r1104, [%rd2+16];
	setp.eq.s32 	%p509, %r1104, 1;
	selp.u32 	%r1105, 1, 0, %p509;
	add.s32 	%r1106, %r1103, %r1105;
	ld.global.u32 	%r1107, [%rd2+20];
	setp.eq.s32 	%p510, %r1107, 1;
	selp.u32 	%r1108, 1, 0, %p510;
	add.s32 	%r1109, %r1106, %r1108;
	ld.global.u32 	%r1110, [%rd2+24];
	setp.eq.s32 	%p511, %r1110, 1;
	selp.u32 	%r1111, 1, 0, %p511;
	add.s32 	%r1112, %r1109, %r1111;
	setp.le.u32 	%p512, %r1092, %r1112;
	@%p512 bra 	$L__BB0_353;
	st.global.u32 	[%rd2], %r91;
	ld.global.u32 	%r1113, [%rd3+4];
	st.global.u32 	[%rd2+4], %r1113;
	ld.global.u32 	%r1114, [%rd3+8];
	st.global.u32 	[%rd2+8], %r1114;
	ld.global.u32 	%r1115, [%rd3+12];
	st.global.u32 	[%rd2+12], %r1115;
	ld.global.u32 	%r1116, [%rd3+16];
	st.global.u32 	[%rd2+16], %r1116;
	ld.global.u32 	%r1117, [%rd3+20];
	st.global.u32 	[%rd2+20], %r1117;
	ld.global.u32 	%r1118, [%rd3+24];
	st.global.u32 	[%rd2+24], %r1118;
$L__BB0_353:
	mov.b32 	%r1119, -1;
	st.global.u32 	[%rd27], %r1119;
	mul.wide.s32 	%rd281, %r82, 4;
	add.s64 	%rd282, %rd37, %rd281;
	st.u32 	[%rd282], %r1119;
$L__BB0_354:
	setp.lt.u32 	%p513, %r41, 6;
	@%p513 bra 	$L__BB0_464;
	add.s32 	%r1120, %r41, -6;
	ld.global.u32 	%r1121, [%rd3];
	setp.eq.s32 	%p514, %r1121, 1;
	selp.u32 	%r1122, 1, 0, %p514;
	ld.global.u32 	%r1123, [%rd3+4];
	setp.eq.s32 	%p515, %r1123, 1;
	selp.u32 	%r1124, 1, 0, %p515;
	add.s32 	%r1125, %r1122, %r1124;
	ld.global.u32 	%r1126, [%rd3+8];
	setp.eq.s32 	%p516, %r1126, 1;
	selp.u32 	%r1127, 1, 0, %p516;
	add.s32 	%r1128, %r1125, %r1127;
	ld.global.u32 	%r1129, [%rd3+12];
	setp.eq.s32 	%p517, %r1129, 1;
	selp.u32 	%r1130, 1, 0, %p517;
	add.s32 	%r1131, %r1128, %r1130;
	ld.global.u32 	%r1132, [%rd3+16];
	setp.eq.s32 	%p518, %r1132, 1;
	selp.u32 	%r1133, 1, 0, %p518;
	add.s32 	%r1134, %r1131, %r1133;
	ld.global.u32 	%r1135, [%rd3+20];
	setp.eq.s32 	%p519, %r1135, 1;
	selp.u32 	%r1136, 1, 0, %p519;
	add.s32 	%r1137, %r1134, %r1136;
	ld.global.u32 	%r1138, [%rd3+24];
	setp.eq.s32 	%p520, %r1138, 1;
	selp.u32 	%r1139, 1, 0, %p520;
	add.s32 	%r1140, %r1137, %r1139;
	ld.global.u32 	%r1141, [%rd2];
	setp.eq.s32 	%p521, %r1141, 1;
	selp.u32 	%r1142, 1, 0, %p521;
	ld.global.u32 	%r1143, [%rd2+4];
	setp.eq.s32 	%p522, %r1143, 1;
	selp.u32 	%r1144, 1, 0, %p522;
	add.s32 	%r1145, %r1142, %r1144;
	ld.global.u32 	%r1146, [%rd2+8];
	setp.eq.s32 	%p523, %r1146, 1;
	selp.u32 	%r1147, 1, 0, %p523;
	add.s32 	%r1148, %r1145, %r1147;
	ld.global.u32 	%r1149, [%rd2+12];
	setp.eq.s32 	%p524, %r1149, 1;
	selp.u32 	%r1150, 1, 0, %p524;
	add.s32 	%r1151, %r1148, %r1150;
	ld.global.u32 	%r1152, [%rd2+16];
	setp.eq.s32 	%p525, %r1152, 1;
	selp.u32 	%r1153, 1, 0, %p525;
	add.s32 	%r1154, %r1151, %r1153;
	ld.global.u32 	%r1155, [%rd2+20];
	setp.eq.s32 	%p526, %r1155, 1;
	selp.u32 	%r1156, 1, 0, %p526;
	add.s32 	%r1157, %r1154, %r1156;
	ld.global.u32 	%r1158, [%rd2+24];
	setp.eq.s32 	%p527, %r1158, 1;
	selp.u32 	%r1159, 1, 0, %p527;
	add.s32 	%r1160, %r1157, %r1159;
	mul.wide.u32 	%rd283, %r1120, 4;
	add.s64 	%rd29, %rd46, %rd283;
	ld.u32 	%r1161, [%rd29];
	add.s32 	%r1162, %r1161, %r1140;
	setp.le.s32 	%p528, %r1162, %r1160;
	@%p528 bra 	$L__BB0_409;
	ld.u32 	%r92, [%rd29+28];
	mul.wide.s32 	%rd284, %r92, 4;
	add.s64 	%rd30, %rd3, %rd284;
	mov.b32 	%r1163, 1;
	st.global.u32 	[%rd30], %r1163;
	mov.b32 	%r1164, 0;
	mov.b32 	%r1165, -1;
	st.local.v2.u32 	[%rd8], {%r1165, %r1164};
	st.local.v2.u32 	[%rd8+8], {%r1164, %r1164};
	st.local.v2.u32 	[%rd8+16], {%r1164, %r1164};
	st.local.v2.u32 	[%rd8+24], {%r1164, %r1164};
	st.local.v2.u32 	[%rd8+32], {%r1164, %r1164};
	ld.global.u32 	%r93, [%rd4];
	setp.eq.s32 	%p529, %r93, %r92;
	@%p529 bra 	$L__BB0_359;
	ld.global.u32 	%r1166, [%rd4+4];
	setp.ne.s32 	%p530, %r1166, %r92;
	@%p530 bra 	$L__BB0_360;
	mul.wide.s32 	%rd285, %r93, 4;
	add.s64 	%rd286, %rd8, %rd285;
	mov.b32 	%r1167, 1;
	st.local.u32 	[%rd286], %r1167;
	bra.uni 	$L__BB0_360;
$L__BB0_359:
	ld.global.u32 	%r1168, [%rd4+4];
	mul.wide.s32 	%rd287, %r1168, 4;
	add.s64 	%rd288, %rd8, %rd287;
	mov.b32 	%r1169, 1;
	st.local.u32 	[%rd288], %r1169;
$L__BB0_360:
	ld.global.u32 	%r94, [%rd4+8];
	setp.eq.s32 	%p531, %r94, %r92;
	@%p531 bra 	$L__BB0_363;
	ld.global.u32 	%r1170, [%rd4+12];
	setp.ne.s32 	%p532, %r1170, %r92;
	@%p532 bra 	$L__BB0_364;
	mul.wide.s32 	%rd289, %r94, 4;
	add.s64 	%rd290, %rd8, %rd289;
	mov.b32 	%r1171, 1;
	st.local.u32 	[%rd290], %r1171;
	bra.uni 	$L__BB0_364;
$L__BB0_363:
	ld.global.u32 	%r1172, [%rd4+12];
	mul.wide.s32 	%rd291, %r1172, 4;
	add.s64 	%rd292, %rd8, %rd291;
	mov.b32 	%r1173, 1;
	st.local.u32 	[%rd292], %r1173;
$L__BB0_364:
	ld.global.u32 	%r95, [%rd4+16];
	setp.eq.s32 	%p533, %r95, %r92;
	@%p533 bra 	$L__BB0_367;
	ld.global.u32 	%r1174, [%rd4+20];
	setp.ne.s32 	%p534, %r1174, %r92;
	@%p534 bra 	$L__BB0_368;
	mul.wide.s32 	%rd293, %r95, 4;
	add.s64 	%rd294, %rd8, %rd293;
	mov.b32 	%r1175, 1;
	st.local.u32 	[%rd294], %r1175;
	bra.uni 	$L__BB0_368;
$L__BB0_367:
	ld.global.u32 	%r1176, [%rd4+20];
	mul.wide.s32 	%rd295, %r1176, 4;
	add.s64 	%rd296, %rd8, %rd295;
	mov.b32 	%r1177, 1;
	st.local.u32 	[%rd296], %r1177;
$L__BB0_368:
	ld.global.u32 	%r96, [%rd4+24];
	setp.eq.s32 	%p535, %r96, %r92;
	@%p535 bra 	$L__BB0_371;
	ld.global.u32 	%r1178, [%rd4+28];
	setp.ne.s32 	%p536, %r1178, %r92;
	@%p536 bra 	$L__BB0_372;
	mul.wide.s32 	%rd297, %r96, 4;
	add.s64 	%rd298, %rd8, %rd297;
	mov.b32 	%r1179, 1;
	st.local.u32 	[%rd298], %r1179;
	bra.uni 	$L__BB0_372;
$L__BB0_371:
	ld.global.u32 	%r1180, [%rd4+28];
	mul.wide.s32 	%rd299, %r1180, 4;
	add.s64 	%rd300, %rd8, %rd299;
	mov.b32 	%r1181, 1;
	st.local.u32 	[%rd300], %r1181;
$L__BB0_372:
	ld.global.u32 	%r97, [%rd4+32];
	setp.eq.s32 	%p537, %r97, %r92;
	@%p537 bra 	$L__BB0_375;
	ld.global.u32 	%r1182, [%rd4+36];
	setp.ne.s32 	%p538, %r1182, %r92;
	@%p538 bra 	$L__BB0_376;
	mul.wide.s32 	%rd301, %r97, 4;
	add.s64 	%rd302, %rd8, %rd301;
	mov.b32 	%r1183, 1;
	st.local.u32 	[%rd302], %r1183;
	bra.uni 	$L__BB0_376;
$L__BB0_375:
	ld.global.u32 	%r1184, [%rd4+36];
	mul.wide.s32 	%rd303, %r1184, 4;
	add.s64 	%rd304, %rd8, %rd303;
	mov.b32 	%r1185, 1;
	st.local.u32 	[%rd304], %r1185;
$L__BB0_376:
	ld.global.u32 	%r98, [%rd4+40];
	setp.eq.s32 	%p539, %r98, %r92;
	@%p539 bra 	$L__BB0_379;
	ld.global.u32 	%r1186, [%rd4+44];
	setp.ne.s32 	%p540, %r1186, %r92;
	@%p540 bra 	$L__BB0_380;
	mul.wide.s32 	%rd305, %r98, 4;
	add.s64 	%rd306, %rd8, %rd305;
	mov.b32 	%r1187, 1;
	st.local.u32 	[%rd306], %r1187;
	bra.uni 	$L__BB0_380;
$L__BB0_379:
	ld.global.u32 	%r1188, [%rd4+44];
	mul.wide.s32 	%rd307, %r1188, 4;
	add.s64 	%rd308, %rd8, %rd307;
	mov.b32 	%r1189, 1;
	st.local.u32 	[%rd308], %r1189;
$L__BB0_380:
	ld.global.u32 	%r99, [%rd4+48];
	setp.eq.s32 	%p541, %r99, %r92;
	@%p541 bra 	$L__BB0_383;
	ld.global.u32 	%r1190, [%rd4+52];
	setp.ne.s32 	%p542, %r1190, %r92;
	@%p542 bra 	$L__BB0_384;
	mul.wide.s32 	%rd309, %r99, 4;
	add.s64 	%rd310, %rd8, %rd309;
	mov.b32 	%r1191, 1;
	st.local.u32 	[%rd310], %r1191;
	bra.uni 	$L__BB0_384;
$L__BB0_383:
	ld.global.u32 	%r1192, [%rd4+52];
	mul.wide.s32 	%rd311, %r1192, 4;
	add.s64 	%rd312, %rd8, %rd311;
	mov.b32 	%r1193, 1;
	st.local.u32 	[%rd312], %r1193;
$L__BB0_384:
	ld.global.u32 	%r100, [%rd4+56];
	setp.eq.s32 	%p543, %r100, %r92;
	@%p543 bra 	$L__BB0_387;
	ld.global.u32 	%r1194, [%rd4+60];
	setp.ne.s32 	%p544, %r1194, %r92;
	@%p544 bra 	$L__BB0_388;
	mul.wide.s32 	%rd313, %r100, 4;
	add.s64 	%rd314, %rd8, %rd313;
	mov.b32 	%r1195, 1;
	st.local.u32 	[%rd314], %r1195;
	bra.uni 	$L__BB0_388;
$L__BB0_387:
	ld.global.u32 	%r1196, [%rd4+60];
	mul.wide.s32 	%rd315, %r1196, 4;
	add.s64 	%rd316, %rd8, %rd315;
	mov.b32 	%r1197, 1;
	st.local.u32 	[%rd316], %r1197;
$L__BB0_388:
	{ // callseq 12, 0
	.param .b64 param0;
	st.param.b64 	[param0], 28;
	.param .b64 retval0;
	call.uni (retval0), 
	malloc, 
	(
	param0
	);
	ld.param.b64 	%rd317, [retval0];
	} // callseq 12
	mov.b32 	%r1198, -1;
	st.u32 	[%rd317], %r1198;
	st.u32 	[%rd317+4], %r1198;
	st.u32 	[%rd317+8], %r1198;
	st.u32 	[%rd317+12], %r1198;
	st.u32 	[%rd317+16], %r1198;
	st.u32 	[%rd317+20], %r1198;
	st.u32 	[%rd317+24], %r1198;
	ld.u32 	%r1199, [%rd37];
	ld.local.u32 	%r1200, [%rd8];
	setp.eq.s32 	%p545, %r1200, 1;
	setp.eq.s32 	%p546, %r1199, 1;
	and.pred  	%p71, %p545, %p546;
	not.pred 	%p547, %p71;
	@%p547 bra 	$L__BB0_390;
	mov.b32 	%r1201, 1;
	st.u32 	[%rd317], %r1201;
$L__BB0_390:
	ld.u32 	%r1202, [%rd37+4];
	ld.local.u32 	%r1203, [%rd8+4];
	setp.eq.s32 	%p548, %r1203, 1;
	setp.eq.s32 	%p549, %r1202, 1;
	and.pred  	%p72, %p548, %p549;
	not.pred 	%p550, %p72;
	@%p550 bra 	$L__BB0_392;
	mov.b32 	%r1204, 1;
	st.u32 	[%rd317+4], %r1204;
$L__BB0_392:
	ld.u32 	%r1205, [%rd37+8];
	ld.local.u32 	%r1206, [%rd8+8];
	setp.eq.s32 	%p551, %r1206, 1;
	setp.eq.s32 	%p552, %r1205, 1;
	and.pred  	%p73, %p551, %p552;
	not.pred 	%p553, %p73;
	@%p553 bra 	$L__BB0_394;
	mov.b32 	%r1207, 1;
	st.u32 	[%rd317+8], %r1207;
$L__BB0_394:
	ld.u32 	%r1208, [%rd37+12];
	ld.local.u32 	%r1209, [%rd8+12];
	setp.eq.s32 	%p554, %r1209, 1;
	setp.eq.s32 	%p555, %r1208, 1;
	and.pred  	%p74, %p554, %p555;
	not.pred 	%p556, %p74;
	@%p556 bra 	$L__BB0_396;
	mov.b32 	%r1210, 1;
	st.u32 	[%rd317+12], %r1210;
$L__BB0_396:
	ld.u32 	%r1211, [%rd37+16];
	ld.local.u32 	%r1212, [%rd8+16];
	setp.eq.s32 	%p557, %r1212, 1;
	setp.eq.s32 	%p558, %r1211, 1;
	and.pred  	%p75, %p557, %p558;
	not.pred 	%p559, %p75;
	@%p559 bra 	$L__BB0_398;
	mov.b32 	%r1213, 1;
	st.u32 	[%rd317+16], %r1213;
$L__BB0_398:
	ld.u32 	%r1214, [%rd37+20];
	ld.local.u32 	%r1215, [%rd8+20];
	setp.eq.s32 	%p560, %r1215, 1;
	setp.eq.s32 	%p561, %r1214, 1;
	and.pred  	%p76, %p560, %p561;
	not.pred 	%p562, %p76;
	@%p562 bra 	$L__BB0_400;
	mov.b32 	%r1216, 1;
	st.u32 	[%rd317+20], %r1216;
$L__BB0_400:
	ld.u32 	%r1217, [%rd37+24];
	ld.local.u32 	%r1218, [%rd8+24];
	setp.eq.s32 	%p563, %r1218, 1;
	setp.eq.s32 	%p564, %r1217, 1;
	and.pred  	%p77, %p563, %p564;
	not.pred 	%p565, %p77;
	@%p565 bra 	$L__BB0_402;
	mov.b32 	%r1219, 1;
	st.u32 	[%rd317+24], %r1219;
$L__BB0_402:
	selp.u32 	%r1220, 1, 0, %p71;
	selp.u32 	%r1221, 1, 0, %p72;
	add.s32 	%r1222, %r1220, %r1221;
	selp.u32 	%r1223, 1, 0, %p73;
	add.s32 	%r1224, %r1222, %r1223;
	selp.u32 	%r1225, 1, 0, %p74;
	add.s32 	%r1226, %r1224, %r1225;
	selp.u32 	%r1227, 1, 0, %p75;
	add.s32 	%r1228, %r1226, %r1227;
	selp.u32 	%r1229, 1, 0, %p76;
	add.s32 	%r1230, %r1228, %r1229;
	selp.u32 	%r1231, 1, 0, %p77;
	or.b32  	%r1232, %r1230, %r1231;
	setp.eq.s32 	%p566, %r1232, 0;
	@%p566 bra 	$L__BB0_406;
	ld.param.u32 	%r1476, [_Z7expand1P6vertexPiS1_S1_P12returnObjecti_param_5];
	setp.eq.s32 	%p567, %r1476, 1;
	@%p567 bra 	$L__BB0_405;
	ld.param.u32 	%r1477, [_Z7expand1P6vertexPiS1_S1_P12returnObjecti_param_5];
	ld.param.u64 	%rd369, [_Z7expand1P6vertexPiS1_S1_P12returnObjecti_param_4];
	ld.param.u64 	%rd362, [_Z7expand1P6vertexPiS1_S1_P12returnObjecti_param_3];
	{ // callseq 13, 0
	.param .b64 param0;
	st.param.b64 	[param0], %rd35;
	.param .b64 param1;
	st.param.b64 	[param1], %rd36;
	.param .b64 param2;
	st.param.b64 	[param2], %rd317;
	.param .b64 param3;
	st.param.b64 	[param3], %rd362;
	.param .b64 param4;
	st.param.b64 	[param4], %rd369;
	.param .b32 param5;
	st.param.b32 	[param5], %r1477;
	call.uni 
	_Z7expand1P6vertexPiS1_S1_P12returnObjecti, 
	(
	param0, 
	param1, 
	param2, 
	param3, 
	param4, 
	param5
	);
	} // callseq 13
	bra.uni 	$L__BB0_408;
$L__BB0_405:
	ld.global.u32 	%r1233, [%rd3];
	st.global.u32 	[%rd1], %r1233;
	ld.u32 	%r1234, [%rd317];
	st.global.u32 	[%rd1+28], %r1234;
	ld.global.u32 	%r1235, [%rd3+4];
	st.global.u32 	[%rd1+4], %r1235;
	ld.u32 	%r1236, [%rd317+4];
	st.global.u32 	[%rd1+32], %r1236;
	ld.global.u32 	%r1237, [%rd3+8];
	st.global.u32 	[%rd1+8], %r1237;
	ld.u32 	%r1238, [%rd317+8];
	st.global.u32 	[%rd1+36], %r1238;
	ld.global.u32 	%r1239, [%rd3+12];
	st.global.u32 	[%rd1+12], %r1239;
	ld.u32 	%r1240, [%rd317+12];
	st.global.u32 	[%rd1+40], %r1240;
	ld.global.u32 	%r1241, [%rd3+16];
	st.global.u32 	[%rd1+16], %r1241;
	ld.u32 	%r1242, [%rd317+16];
	st.global.u32 	[%rd1+44], %r1242;
	ld.global.u32 	%r1243, [%rd3+20];
	st.global.u32 	[%rd1+20], %r1243;
	ld.u32 	%r1244, [%rd317+20];
	st.global.u32 	[%rd1+48], %r1244;
	ld.global.u32 	%r1245, [%rd3+24];
	st.global.u32 	[%rd1+24], %r1245;
	ld.u32 	%r1246, [%rd317+24];
	st.global.u32 	[%rd1+52], %r1246;
	bra.uni 	$L__BB0_408;
$L__BB0_406:
	ld.global.u32 	%r101, [%rd3];
	setp.eq.s32 	%p568, %r101, 1;
	selp.u32 	%r1247, 1, 0, %p568;
	ld.global.u32 	%r1248, [%rd3+4];
	setp.eq.s32 	%p569, %r1248, 1;
	selp.u32 	%r1249, 1, 0, %p569;
	add.s32 	%r1250, %r1247, %r1249;
	ld.global.u32 	%r1251, [%rd3+8];
	setp.eq.s32 	%p570, %r1251, 1;
	selp.u32 	%r1252, 1, 0, %p570;
	add.s32 	%r1253, %r1250, %r1252;
	ld.global.u32 	%r1254, [%rd3+12];
	setp.eq.s32 	%p571, %r1254, 1;
	selp.u32 	%r1255, 1, 0, %p571;
	add.s32 	%r1256, %r1253, %r1255;
	ld.global.u32 	%r1257, [%rd3+16];
	setp.eq.s32 	%p572, %r1257, 1;
	selp.u32 	%r1258, 1, 0, %p572;
	add.s32 	%r1259, %r1256, %r1258;
	ld.global.u32 	%r1260, [%rd3+20];
	setp.eq.s32 	%p573, %r1260, 1;
	selp.u32 	%r1261, 1, 0, %p573;
	add.s32 	%r1262, %r1259, %r1261;
	ld.global.u32 	%r1263, [%rd3+24];
	setp.eq.s32 	%p574, %r1263, 1;
	selp.u32 	%r1264, 1, 0, %p574;
	add.s32 	%r1265, %r1262, %r1264;
	ld.global.u32 	%r1266, [%rd2];
	setp.eq.s32 	%p575, %r1266, 1;
	selp.u32 	%r1267, 1, 0, %p575;
	ld.global.u32 	%r1268, [%rd2+4];
	setp.eq.s32 	%p576, %r1268, 1;
	selp.u32 	%r1269, 1, 0, %p576;
	add.s32 	%r1270, %r1267, %r1269;
	ld.global.u32 	%r1271, [%rd2+8];
	setp.eq.s32 	%p577, %r1271, 1;
	selp.u32 	%r1272, 1, 0, %p577;
	add.s32 	%r1273, %r1270, %r1272;
	ld.global.u32 	%r1274, [%rd2+12];
	setp.eq.s32 	%p578, %r1274, 1;
	selp.u32 	%r1275, 1, 0, %p578;
	add.s32 	%r1276, %r1273, %r1275;
	ld.global.u32 	%r1277, [%rd2+16];
	setp.eq.s32 	%p579, %r1277, 1;
	selp.u32 	%r1278, 1, 0, %p579;
	add.s32 	%r1279, %r1276, %r1278;
	ld.global.u32 	%r1280, [%rd2+20];
	setp.eq.s32 	%p580, %r1280, 1;
	selp.u32 	%r1281, 1, 0, %p580;
	add.s32 	%r1282, %r1279, %r1281;
	ld.global.u32 	%r1283, [%rd2+24];
	setp.eq.s32 	%p581, %r1283, 1;
	selp.u32 	%r1284, 1, 0, %p581;
	add.s32 	%r1285, %r1282, %r1284;
	setp.le.u32 	%p582, %r1265, %r1285;
	@%p582 bra 	$L__BB0_408;
	st.global.u32 	[%rd2], %r101;
	ld.global.u32 	%r1286, [%rd3+4];
	st.global.u32 	[%rd2+4], %r1286;
	ld.global.u32 	%r1287, [%rd3+8];
	st.global.u32 	[%rd2+8], %r1287;
	ld.global.u32 	%r1288, [%rd3+12];
	st.global.u32 	[%rd2+12], %r1288;
	ld.global.u32 	%r1289, [%rd3+16];
	st.global.u32 	[%rd2+16], %r1289;
	ld.global.u32 	%r1290, [%rd3+20];
	st.global.u32 	[%rd2+20], %r1290;
	ld.global.u32 	%r1291, [%rd3+24];
	st.global.u32 	[%rd2+24], %r1291;
$L__BB0_408:
	mov.b32 	%r1292, -1;
	st.global.u32 	[%rd30], %r1292;
	mul.wide.s32 	%rd318, %r92, 4;
	add.s64 	%rd319, %rd37, %rd318;
	st.u32 	[%rd319], %r1292;
$L__BB0_409:
	setp.eq.s32 	%p583, %r41, 6;
	@%p583 bra 	$L__BB0_464;
	add.s32 	%r1293, %r41, -7;
	ld.global.u32 	%r1294, [%rd3];
	setp.eq.s32 	%p584, %r1294, 1;
	selp.u32 	%r1295, 1, 0, %p584;
	ld.global.u32 	%r1296, [%rd3+4];
	setp.eq.s32 	%p585, %r1296, 1;
	selp.u32 	%r1297, 1, 0, %p585;
	add.s32 	%r1298, %r1295, %r1297;
	ld.global.u32 	%r1299, [%rd3+8];
	setp.eq.s32 	%p586, %r1299, 1;
	selp.u32 	%r1300, 1, 0, %p586;
	add.s32 	%r1301, %r1298, %r1300;
	ld.global.u32 	%r1302, [%rd3+12];
	setp.eq.s32 	%p587, %r1302, 1;
	selp.u32 	%r1303, 1, 0, %p587;
	add.s32 	%r1304, %r1301, %r1303;
	ld.global.u32 	%r1305, [%rd3+16];
	setp.eq.s32 	%p588, %r1305, 1;
	selp.u32 	%r1306, 1, 0, %p588;
	add.s32 	%r1307, %r1304, %r1306;
	ld.global.u32 	%r1308, [%rd3+20];
	setp.eq.s32 	%p589, %r1308, 1;
	selp.u32 	%r1309, 1, 0, %p589;
	add.s32 	%r1310, %r1307, %r1309;
	ld.global.u32 	%r1311, [%rd3+24];
	setp.eq.s32 	%p590, %r1311, 1;
	selp.u32 	%r1312, 1, 0, %p590;
	add.s32 	%r1313, %r1310, %r1312;
	ld.global.u32 	%r1314, [%rd2];
	setp.eq.s32 	%p591, %r1314, 1;
	selp.u32 	%r1315, 1, 0, %p591;
	ld.global.u32 	%r1316, [%rd2+4];
	setp.eq.s32 	%p592, %r1316, 1;
	selp.u32 	%r1317, 1, 0, %p592;
	add.s32 	%r1318, %r1315, %r1317;
	ld.global.u32 	%r1319, [%rd2+8];
	setp.eq.s32 	%p593, %r1319, 1;
	selp.u32 	%r1320, 1, 0, %p593;
	add.s32 	%r1321, %r1318, %r1320;
	ld.global.u32 	%r1322, [%rd2+12];
	setp.eq.s32 	%p594, %r1322, 1;
	selp.u32 	%r1323, 1, 0, %p594;
	add.s32 	%r1324, %r1321, %r1323;
	ld.global.u32 	%r1325, [%rd2+16];
	setp.eq.s32 	%p595, %r1325, 1;
	selp.u32 	%r1326, 1, 0, %p595;
	add.s32 	%r1327, %r1324, %r1326;
	ld.global.u32 	%r1328, [%rd2+20];
	setp.eq.s32 	%p596, %r1328, 1;
	selp.u32 	%r1329, 1, 0, %p596;
	add.s32 	%r1330, %r1327, %r1329;
	ld.global.u32 	%r1331, [%rd2+24];
	setp.eq.s32 	%p597, %r1331, 1;
	selp.u32 	%r1332, 1, 0, %p597;
	add.s32 	%r1333, %r1330, %r1332;
	mul.wide.u32 	%rd320, %r1293, 4;
	add.s64 	%rd32, %rd46, %rd320;
	ld.u32 	%r1334, [%rd32];
	add.s32 	%r1335, %r1334, %r1313;
	setp.le.s32 	%p598, %r1335, %r1333;
	@%p598 bra 	$L__BB0_464;
	ld.u32 	%r102, [%rd32+28];
	mul.wide.s32 	%rd321, %r102, 4;
	add.s64 	%rd33, %rd3, %rd321;
	mov.b32 	%r1336, 1;
	st.global.u32 	[%rd33], %r1336;
	mov.b32 	%r1337, 0;
	mov.b32 	%r1338, -1;
	st.local.v2.u32 	[%rd8], {%r1338, %r1337};
	st.local.v2.u32 	[%rd8+8], {%r1337, %r1337};
	st.local.v2.u32 	[%rd8+16], {%r1337, %r1337};
	st.local.u32 	[%rd8+24], %r1337;
	ld.global.u32 	%r103, [%rd4];
	setp.eq.s32 	%p599, %r103, %r102;
	@%p599 bra 	$L__BB0_414;
	ld.global.u32 	%r1339, [%rd4+4];
	setp.ne.s32 	%p600, %r1339, %r102;
	@%p600 bra 	$L__BB0_415;
	mul.wide.s32 	%rd322, %r103, 4;
	add.s64 	%rd323, %rd8, %rd322;
	mov.b32 	%r1340, 1;
	st.local.u32 	[%rd323], %r1340;
	bra.uni 	$L__BB0_415;
$L__BB0_414:
	ld.global.u32 	%r1341, [%rd4+4];
	mul.wide.s32 	%rd324, %r1341, 4;
	add.s64 	%rd325, %rd8, %rd324;
	mov.b32 	%r1342, 1;
	st.local.u32 	[%rd325], %r1342;
$L__BB0_415:
	ld.global.u32 	%r104, [%rd4+8];
	setp.eq.s32 	%p601, %r104, %r102;
	@%p601 bra 	$L__BB0_418;
	ld.global.u32 	%r1343, [%rd4+12];
	setp.ne.s32 	%p602, %r1343, %r102;
	@%p602 bra 	$L__BB0_419;
	mul.wide.s32 	%rd326, %r104, 4;
	add.s64 	%rd327, %rd8, %rd326;
	mov.b32 	%r1344, 1;
	st.local.u32 	[%rd327], %r1344;
	bra.uni 	$L__BB0_419;
$L__BB0_418:
	ld.global.u32 	%r1345, [%rd4+12];
	mul.wide.s32 	%rd328, %r1345, 4;
	add.s64 	%rd329, %rd8, %rd328;
	mov.b32 	%r1346, 1;
	st.local.u32 	[%rd329], %r1346;
$L__BB0_419:
	ld.global.u32 	%r105, [%rd4+16];
	setp.eq.s32 	%p603, %r105, %r102;
	@%p603 bra 	$L__BB0_422;
	ld.global.u32 	%r1347, [%rd4+20];
	setp.ne.s32 	%p604, %r1347, %r102;
	@%p604 bra 	$L__BB0_423;
	mul.wide.s32 	%rd330, %r105, 4;
	add.s64 	%rd331, %rd8, %rd330;
	mov.b32 	%r1348, 1;
	st.local.u32 	[%rd331], %r1348;
	bra.uni 	$L__BB0_423;
$L__BB0_422:
	ld.global.u32 	%r1349, [%rd4+20];
	mul.wide.s32 	%rd332, %r1349, 4;
	add.s64 	%rd333, %rd8, %rd332;
	mov.b32 	%r1350, 1;
	st.local.u32 	[%rd333], %r1350;
$L__BB0_423:
	ld.global.u32 	%r106, [%rd4+24];
	setp.eq.s32 	%p605, %r106, %r102;
	@%p605 bra 	$L__BB0_426;
	ld.global.u32 	%r1351, [%rd4+28];
	setp.ne.s32 	%p606, %r1351, %r102;
	@%p606 bra 	$L__BB0_427;
	mul.wide.s32 	%rd334, %r106, 4;
	add.s64 	%rd335, %rd8, %rd334;
	mov.b32 	%r1352, 1;
	st.local.u32 	[%rd335], %r1352;
	bra.uni 	$L__BB0_427;
$L__BB0_426:
	ld.global.u32 	%r1353, [%rd4+28];
	mul.wide.s32 	%rd336, %r1353, 4;
	add.s64 	%rd337, %rd8, %rd336;
	mov.b32 	%r1354, 1;
	st.local.u32 	[%rd337], %r1354;
$L__BB0_427:
	ld.global.u32 	%r107, [%rd4+32];
	setp.eq.s32 	%p607, %r107, %r102;
	@%p607 bra 	$L__BB0_430;
	ld.global.u32 	%r1355, [%rd4+36];
	setp.ne.s32 	%p608, %r1355, %r102;
	@%p608 bra 	$L__BB0_431;
	mul.wide.s32 	%rd338, %r107, 4;
	add.s64 	%rd339, %rd8, %rd338;
	mov.b32 	%r1356, 1;
	st.local.u32 	[%rd339], %r1356;
	bra.uni 	$L__BB0_431;
$L__BB0_430:
	ld.global.u32 	%r1357, [%rd4+36];
	mul.wide.s32 	%rd340, %r1357, 4;
	add.s64 	%rd341, %rd8, %rd340;
	mov.b32 	%r1358, 1;
	st.local.u32 	[%rd341], %r1358;
$L__BB0_431:
	ld.global.u32 	%r108, [%rd4+40];
	setp.eq.s32 	%p609, %r108, %r102;
	@%p609 bra 	$L__BB0_434;
	ld.global.u32 	%r1359, [%rd4+44];
	setp.ne.s32 	%p610, %r1359, %r102;
	@%p610 bra 	$L__BB0_435;
	mul.wide.s32 	%rd342, %r108, 4;
	add.s64 	%rd343, %rd8, %rd342;
	mov.b32 	%r1360, 1;
	st.local.u32 	[%rd343], %r1360;
	bra.uni 	$L__BB0_435;
$L__BB0_434:
	ld.global.u32 	%r1361, [%rd4+44];
	mul.wide.s32 	%rd344, %r1361, 4;
	add.s64 	%rd345, %rd8, %rd344;
	mov.b32 	%r1362, 1;
	st.local.u32 	[%rd345], %r1362;
$L__BB0_435:
	ld.global.u32 	%r109, [%rd4+48];
	setp.eq.s32 	%p611, %r109, %r102;
	@%p611 bra 	$L__BB0_438;
	ld.global.u32 	%r1363, [%rd4+52];
	setp.ne.s32 	%p612, %r1363, %r102;
	@%p612 bra 	$L__BB0_439;
	mul.wide.s32 	%rd346, %r109, 4;
	add.s64 	%rd347, %rd8, %rd346;
	mov.b32 	%r1364, 1;
	st.local.u32 	[%rd347], %r1364;
	bra.uni 	$L__BB0_439;
$L__BB0_438:
	ld.global.u32 	%r1365, [%rd4+52];
	mul.wide.s32 	%rd348, %r1365, 4;
	add.s64 	%rd349, %rd8, %rd348;
	mov.b32 	%r1366, 1;
	st.local.u32 	[%rd349], %r1366;
$L__BB0_439:
	ld.global.u32 	%r110, [%rd4+56];
	setp.eq.s32 	%p613, %r110, %r102;
	@%p613 bra 	$L__BB0_442;
	ld.global.u32 	%r1367, [%rd4+60];
	setp.ne.s32 	%p614, %r1367, %r102;
	@%p614 bra 	$L__BB0_443;
	mul.wide.s32 	%rd350, %r110, 4;
	add.s64 	%rd351, %rd8, %rd350;
	mov.b32 	%r1368, 1;
	st.local.u32 	[%rd351], %r1368;
	bra.uni 	$L__BB0_443;
$L__BB0_442:
	ld.global.u32 	%r1369, [%rd4+60];
	mul.wide.s32 	%rd352, %r1369, 4;
	add.s64 	%rd353, %rd8, %rd352;
	mov.b32 	%r1370, 1;
	st.local.u32 	[%rd353], %r1370;
$L__BB0_443:
	{ // callseq 14, 0
	.param .b64 param0;
	st.param.b64 	[param0], 28;
	.param .b64 retval0;
	call.uni (retval0), 
	malloc, 
	(
	param0
	);
	ld.param.b64 	%rd354, [retval0];
	} // callseq 14
	mov.b32 	%r1371, -1;
	st.u32 	[%rd354], %r1371;
	st.u32 	[%rd354+4], %r1371;
	st.u32 	[%rd354+8], %r1371;
	st.u32 	[%rd354+12], %r1371;
	st.u32 	[%rd354+16], %r1371;
	st.u32 	[%rd354+20], %r1371;
	st.u32 	[%rd354+24], %r1371;
	ld.u32 	%r1372, [%rd37];
	ld.local.u32 	%r1373, [%rd8];
	setp.eq.s32 	%p615, %r1373, 1;
	setp.eq.s32 	%p616, %r1372, 1;
	and.pred  	%p78, %p615, %p616;
	not.pred 	%p617, %p78;
	@%p617 bra 	$L__BB0_445;
	mov.b32 	%r1374, 1;
	st.u32 	[%rd354], %r1374;
$L__BB0_445:
	ld.u32 	%r1375, [%rd37+4];
	ld.local.u32 	%r1376, [%rd8+4];
	setp.eq.s32 	%p618, %r1376, 1;
	setp.eq.s32 	%p619, %r1375, 1;
	and.pred  	%p79, %p618, %p619;
	not.pred 	%p620, %p79;
	@%p620 bra 	$L__BB0_447;
	mov.b32 	%r1377, 1;
	st.u32 	[%rd354+4], %r1377;
$L__BB0_447:
	ld.u32 	%r1378, [%rd37+8];
	ld.local.u32 	%r1379, [%rd8+8];
	setp.eq.s32 	%p621, %r1379, 1;
	setp.eq.s32 	%p622, %r1378, 1;
	and.pred  	%p80, %p621, %p622;
	not.pred 	%p623, %p80;
	@%p623 bra 	$L__BB0_449;
	mov.b32 	%r1380, 1;
	st.u32 	[%rd354+8], %r1380;
$L__BB0_449:
	ld.u32 	%r1381, [%rd37+12];
	ld.local.u32 	%r1382, [%rd8+12];
	setp.eq.s32 	%p624, %r1382, 1;
	setp.eq.s32 	%p625, %r1381, 1;
	and.pred  	%p81, %p624, %p625;
	not.pred 	%p626, %p81;
	@%p626 bra 	$L__BB0_451;
	mov.b32 	%r1383, 1;
	st.u32 	[%rd354+12], %r1383;
$L__BB0_451:
	ld.u32 	%r1384, [%rd37+16];
	ld.local.u32 	%r1385, [%rd8+16];
	setp.eq.s32 	%p627, %r1385, 1;
	setp.eq.s32 	%p628, %r1384, 1;
	and.pred  	%p82, %p627, %p628;
	not.pred 	%p629, %p82;
	@%p629 bra 	$L__BB0_453;
	mov.b32 	%r1386, 1;
	st.u32 	[%rd354+16], %r1386;
$L__BB0_453:
	ld.u32 	%r1387, [%rd37+20];
	ld.local.u32 	%r1388, [%rd8+20];
	setp.eq.s32 	%p630, %r1388, 1;
	setp.eq.s32 	%p631, %r1387, 1;
	and.pred  	%p83, %p630, %p631;
	not.pred 	%p632, %p83;
	@%p632 bra 	$L__BB0_455;
	mov.b32 	%r1389, 1;
	st.u32 	[%rd354+20], %r1389;
$L__BB0_455:
	ld.u32 	%r1390, [%rd37+24];
	ld.local.u32 	%r1391, [%rd8+24];
	setp.eq.s32 	%p633, %r1391, 1;
	setp.eq.s32 	%p634, %r1390, 1;
	and.pred  	%p84, %p633, %p634;
	not.pred 	%p635, %p84;
	@%p635 bra 	$L__BB0_457;
	mov.b32 	%r1392, 1;
	st.u32 	[%rd354+24], %r1392;
$L__BB0_457:
	selp.u32 	%r1393, 1, 0, %p78;
	selp.u32 	%r1394, 1, 0, %p79;
	add.s32 	%r1395, %r1393, %r1394;
	selp.u32 	%r1396, 1, 0, %p80;
	add.s32 	%r1397, %r1395, %r1396;
	selp.u32 	%r1398, 1, 0, %p81;
	add.s32 	%r1399, %r1397, %r1398;
	selp.u32 	%r1400, 1, 0, %p82;
	add.s32 	%r1401, %r1399, %r1400;
	selp.u32 	%r1402, 1, 0, %p83;
	add.s32 	%r1403, %r1401, %r1402;
	selp.u32 	%r1404, 1, 0, %p84;
	or.b32  	%r1405, %r1403, %r1404;
	setp.eq.s32 	%p636, %r1405, 0;
	@%p636 bra 	$L__BB0_461;
	ld.param.u32 	%r1478, [_Z7expand1P6vertexPiS1_S1_P12returnObjecti_param_5];
	setp.eq.s32 	%p637, %r1478, 1;
	@%p637 bra 	$L__BB0_460;
	ld.param.u32 	%r1479, [_Z7expand1P6vertexPiS1_S1_P12returnObjecti_param_5];
	ld.param.u64 	%rd370, [_Z7expand1P6vertexPiS1_S1_P12returnObjecti_param_4];
	ld.param.u64 	%rd363, [_Z7expand1P6vertexPiS1_S1_P12returnObjecti_param_3];
	{ // callseq 15, 0
	.param .b64 param0;
	st.param.b64 	[param0], %rd35;
	.param .b64 param1;
	st.param.b64 	[param1], %rd36;
	.param .b64 param2;
	st.param.b64 	[param2], %rd354;
	.param .b64 param3;
	st.param.b64 	[param3], %rd363;
	.param .b64 param4;
	st.param.b64 	[param4], %rd370;
	.param .b32 param5;
	st.param.b32 	[param5], %r1479;
	call.uni 
	_Z7expand1P6vertexPiS1_S1_P12returnObjecti, 
	(
	param0, 
	param1, 
	param2, 
	param3, 
	param4, 
	param5
	);
	} // callseq 15
	bra.uni 	$L__BB0_463;
$L__BB0_460:
	ld.global.u32 	%r1406, [%rd3];
	st.global.u32 	[%rd1], %r1406;
	ld.u32 	%r1407, [%rd354];
	st.global.u32 	[%rd1+28], %r1407;
	ld.global.u32 	%r1408, [%rd3+4];
	st.global.u32 	[%rd1+4], %r1408;
	ld.u32 	%r1409, [%rd354+4];
	st.global.u32 	[%rd1+32], %r1409;
	ld.global.u32 	%r1410, [%rd3+8];
	st.global.u32 	[%rd1+8], %r1410;
	ld.u32 	%r1411, [%rd354+8];
	st.global.u32 	[%rd1+36], %r1411;
	ld.global.u32 	%r1412, [%rd3+12];
	st.global.u32 	[%rd1+12], %r1412;
	ld.u32 	%r1413, [%rd354+12];
	st.global.u32 	[%rd1+40], %r1413;
	ld.global.u32 	%r1414, [%rd3+16];
	st.global.u32 	[%rd1+16], %r1414;
	ld.u32 	%r1415, [%rd354+16];
	st.global.u32 	[%rd1+44], %r1415;
	ld.global.u32 	%r1416, [%rd3+20];
	st.global.u32 	[%rd1+20], %r1416;
	ld.u32 	%r1417, [%rd354+20];
	st.global.u32 	[%rd1+48], %r1417;
	ld.global.u32 	%r1418, [%rd3+24];
	st.global.u32 	[%rd1+24], %r1418;
	ld.u32 	%r1419, [%rd354+24];
	st.global.u32 	[%rd1+52], %r1419;
	bra.uni 	$L__BB0_463;
$L__BB0_461:
	ld.global.u32 	%r111, [%rd3];
	setp.eq.s32 	%p638, %r111, 1;
	selp.u32 	%r1420, 1, 0, %p638;
	ld.global.u32 	%r1421, [%rd3+4];
	setp.eq.s32 	%p639, %r1421, 1;
	selp.u32 	%r1422, 1, 0, %p639;
	add.s32 	%r1423, %r1420, %r1422;
	ld.global.u32 	%r1424, [%rd3+8];
	setp.eq.s32 	%p640, %r1424, 1;
	selp.u32 	%r1425, 1, 0, %p640;
	add.s32 	%r1426, %r1423, %r1425;
	ld.global.u32 	%r1427, [%rd3+12];
	setp.eq.s32 	%p641, %r1427, 1;
	selp.u32 	%r1428, 1, 0, %p641;
	add.s32 	%r1429, %r1426, %r1428;
	ld.global.u32 	%r1430, [%rd3+16];
	setp.eq.s32 	%p642, %r1430, 1;
	selp.u32 	%r1431, 1, 0, %p642;
	add.s32 	%r1432, %r1429, %r1431;
	ld.global.u32 	%r1433, [%rd3+20];
	setp.eq.s32 	%p643, %r1433, 1;
	selp.u32 	%r1434, 1, 0, %p643;
	add.s32 	%r1435, %r1432, %r1434;
	ld.global.u32 	%r1436, [%rd3+24];
	setp.eq.s32 	%p644, %r1436, 1;
	selp.u32 	%r1437, 1, 0, %p644;
	add.s32 	%r1438, %r1435, %r1437;
	ld.global.u32 	%r1439, [%rd2];
	setp.eq.s32 	%p645, %r1439, 1;
	selp.u32 	%r1440, 1, 0, %p645;
	ld.global.u32 	%r1441, [%rd2+4];
	setp.eq.s32 	%p646, %r1441, 1;
	selp.u32 	%r1442, 1, 0, %p646;
	add.s32 	%r1443, %r1440, %r1442;
	ld.global.u32 	%r1444, [%rd2+8];
	setp.eq.s32 	%p647, %r1444, 1;
	selp.u32 	%r1445, 1, 0, %p647;
	add.s32 	%r1446, %r1443, %r1445;
	ld.global.u32 	%r1447, [%rd2+12];
	setp.eq.s32 	%p648, %r1447, 1;
	selp.u32 	%r1448, 1, 0, %p648;
	add.s32 	%r1449, %r1446, %r1448;
	ld.global.u32 	%r1450, [%rd2+16];
	setp.eq.s32 	%p649, %r1450, 1;
	selp.u32 	%r1451, 1, 0, %p649;
	add.s32 	%r1452, %r1449, %r1451;
	ld.global.u32 	%r1453, [%rd2+20];
	setp.eq.s32 	%p650, %r1453, 1;
	selp.u32 	%r1454, 1, 0, %p650;
	add.s32 	%r1455, %r1452, %r1454;
	ld.global.u32 	%r1456, [%rd2+24];
	setp.eq.s32 	%p651, %r1456, 1;
	selp.u32 	%r1457, 1, 0, %p651;
	add.s32 	%r1458, %r1455, %r1457;
	setp.le.u32 	%p652, %r1438, %r1458;
	@%p652 bra 	$L__BB0_463;
	st.global.u32 	[%rd2], %r111;
	ld.global.u32 	%r1459, [%rd3+4];
	st.global.u32 	[%rd2+4], %r1459;
	ld.global.u32 	%r1460, [%rd3+8];
	st.global.u32 	[%rd2+8], %r1460;
	ld.global.u32 	%r1461, [%rd3+12];
	st.global.u32 	[%rd2+12], %r1461;
	ld.global.u32 	%r1462, [%rd3+16];
	st.global.u32 	[%rd2+16], %r1462;
	ld.global.u32 	%r1463, [%rd3+20];
	st.global.u32 	[%rd2+20], %r1463;
	ld.global.u32 	%r1464, [%rd3+24];
	st.global.u32 	[%rd2+24], %r1464;
$L__BB0_463:
	mov.b32 	%r1465, -1;
	st.global.u32 	[%rd33], %r1465;
	mul.wide.s32 	%rd355, %r102, 4;
	add.s64 	%rd356, %rd37, %rd355;
	st.u32 	[%rd356], %r1465;
$L__BB0_464:
	ret;

}
	// .globl	_Z6expandP6vertexPiS1_S1_P12returnObjecti
.visible .entry _Z6expandP6vertexPiS1_S1_P12returnObjecti(
	.param .u64 .ptr .align 1 _Z6expandP6vertexPiS1_S1_P12returnObjecti_param_0,
	.param .u64 .ptr .align 1 _Z6expandP6vertexPiS1_S1_P12returnObjecti_param_1,
	.param .u64 .ptr .align 1 _Z6expandP6vertexPiS1_S1_P12returnObjecti_param_2,
	.param .u64 .ptr .align 1 _Z6expandP6vertexPiS1_S1_P12returnObjecti_param_3,
	.param .u64 .ptr .align 1 _Z6expandP6vertexPiS1_S1_P12returnObjecti_param_4,
	.param .u32 _Z6expandP6vertexPiS1_S1_P12returnObjecti_param_5
)
{
	.reg .pred 	%p<2>;
	.reg .b32 	%r<6>;
	.reg .b64 	%rd<9>;

	ld.param.u64 	%rd1, [_Z6expandP6vertexPiS1_S1_P12returnObjecti_param_0];
	ld.param.u64 	%rd2, [_Z6expandP6vertexPiS1_S1_P12returnObjecti_param_1];
	ld.param.u64 	%rd3, [_Z6expandP6vertexPiS1_S1_P12returnObjecti_param_2];
	ld.param.u64 	%rd4, [_Z6expandP6vertexPiS1_S1_P12returnObjecti_param_3];
	ld.param.u64 	%rd5, [_Z6expandP6vertexPiS1_S1_P12returnObjecti_param_4];
	ld.param.u32 	%r1, [_Z6expandP6vertexPiS1_S1_P12returnObjecti_param_5];
	setp.ne.s32 	%p1, %r1, 0;
	@%p1 bra 	$L__BB1_2;
	mov.u32 	%r2, %tid.x;
	mov.u32 	%r3, %ctaid.x;
	mov.u32 	%r4, %ntid.x;
	mad.lo.s32 	%r5, %r3, %r4, %r2;
	mul.wide.s32 	%rd6, %r5, 56;
	add.s64 	%rd7, %rd5, %rd6;
	add.s64 	%rd8, %rd7, 28;
	{ // callseq 17, 0
	.param .b64 param0;
	st.param.b64 	[param0], %rd1;
	.param .b64 param1;
	st.param.b64 	[param1], %rd7;
	.param .b64 param2;
	st.param.b64 	[param2], %rd8;
	.param .b64 param3;
	st.param.b64 	[param3], %rd4;
	.param .b64 param4;
	st.param.b64 	[param4], %rd5;
	.param .b32 param5;
	st.param.b32 	[param5], 0;
	call.uni 
	_Z7expand1P6vertexPiS1_S1_P12returnObjecti, 
	(
	param0, 
	param1, 
	param2, 
	param3, 
	param4, 
	param5
	);
	} // callseq 17
	bra.uni 	$L__BB1_3;
$L__BB1_2:
	{ // callseq 16, 0
	.param .b64 param0;
	st.param.b64 	[param0], %rd1;
	.param .b64 param1;
	st.param.b64 	[param1], %rd2;
	.param .b64 param2;
	st.param.b64 	[param2], %rd3;
	.param .b64 param3;
	st.param.b64 	[param3], %rd4;
	.param .b64 param4;
	st.param.b64 	[param4], %rd5;
	.param .b32 param5;
	st.param.b32 	[param5], %r1;
	call.uni 
	_Z7expand1P6vertexPiS1_S1_P12returnObjecti, 
	(
	param0, 
	param1, 
	param2, 
	param3, 
	param4, 
	param5
	);
	} // callseq 16
$L__BB1_3:
	ret;

}


// ===== COMPILED SASS (sm_100) =====

	.target	sm_100

	.elftype	@"ET_EXEC"


//--------------------- .note.nv.tkinfo           --------------------------
	.section	.note.nv.tkinfo,"",@"SHT_NOTE"
	.sectionflags	@"SHF_NOTE_NV_TKINFO"
	.tkinfo
        /*0018*/ 	.word	0x00000002
        /*0030*/ 	.string	""
        /*0030*/ 	.string	"ptxas"
        /*0030*/ 	.string	"Cuda compilation tools, release 13.0, V13.0.88"
        /*0030*/ 	.string	"Build cuda_13.0.r13.0/compiler.36424714_0"
        /*0030*/ 	.string	"-arch sm_100 -m 64 "



//--------------------- .note.nv.cuinfo           --------------------------
	.section	.note.nv.cuinfo,"",@"SHT_NOTE"
	.sectionflags	@"SHF_NOTE_NV_CUINFO"
        /*0018*/ 	.short	0x0002
        /*001a*/ 	.short	0x0064
        /*001c*/ 	.short	0x0082
	.zero		2


//--------------------- .nv.info                  --------------------------
	.section	.nv.info,"",@"SHT_CUDA_INFO"
	.align	4


	//----- nvinfo : EIATTR_REGCOUNT
	.align		4
        /*0000*/ 	.byte	0x04, 0x2f
        /*0002*/ 	.short	(.L_1 - .L_0)
	.align		4
.L_0:
        /*0004*/ 	.word	index@(_Z6expandP6vertexPiS1_S1_P12returnObjecti)
        /*0008*/ 	.word	0x00000032


	//----- nvinfo : EIATTR_FRAME_SIZE
	.align		4
.L_1:
        /*000c*/ 	.byte	0x04, 0x11
        /*000e*/ 	.short	(.L_3 - .L_2)
	.align		4
.L_2:
        /*0010*/ 	.word	index@($_Z6expandP6vertexPiS1_S1_P12returnObjecti$_Z7expand1P6vertexPiS1_S1_P12returnObjecti)
        /*0014*/ 	.word	0x00000000


	//----- nvinfo : EIATTR_FRAME_SIZE
	.align		4
.L_3:
        /*0018*/ 	.byte	0x04, 0x11
        /*001a*/ 	.short	(.L_5 - .L_4)
	.align		4
.L_4:
        /*001c*/ 	.word	index@(_Z6expandP6vertexPiS1_S1_P12returnObjecti)
        /*0020*/ 	.word	0x00000000


	//----- nvinfo : EIATTR_MIN_STACK_SIZE
	.align		4
.L_5:
        /*0024*/ 	.byte	0x04, 0x12
        /*0026*/ 	.short	(.L_7 - .L_6)
	.align		4
.L_6:
        /*0028*/ 	.word	index@(_Z6expandP6vertexPiS1_S1_P12returnObjecti)
        /*002c*/ 	.word	0x00000000
.L_7:


//--------------------- .nv.compat                --------------------------
	.section	.nv.compat,"",@"SHT_CUDA_COMPAT_INFO"
	.align	4
        /*0000*/ 	.byte	0x02, 0x09, 0x00, 0x00, 0x02, 0x02, 0x01, 0x00, 0x02, 0x05, 0x05, 0x00, 0x03, 0x07, 0x01, 0x01
        /*0010*/ 	.byte	0x02, 0x03, 0x00, 0x00, 0x02, 0x06, 0x01, 0x00, 0x04, 0x0b, 0x08, 0x00, 0x09, 0x00, 0x00, 0x00
        /*0020*/ 	.byte	0x00, 0x00, 0x00, 0x00


//--------------------- .nv.info._Z6expandP6vertexPiS1_S1_P12returnObjecti --------------------------
	.section	.nv.info._Z6expandP6vertexPiS1_S1_P12returnObjecti,"",@"SHT_CUDA_INFO"
	.sectionflags	@""
	.align	4


	//----- nvinfo : EIATTR_CUDA_API_VERSION
	.align		4
        /*0000*/ 	.byte	0x04, 0x37
        /*0002*/ 	.short	(.L_9 - .L_8)
.L_8:
        /*0004*/ 	.word	0x00000082


	//----- nvinfo : EIATTR_KPARAM_INFO
	.align		4
.L_9:
        /*0008*/ 	.byte	0x04, 0x17
        /*000a*/ 	.short	(.L_11 - .L_10)
.L_10:
        /*000c*/ 	.word	0x00000000
        /*0010*/ 	.short	0x0005
        /*0012*/ 	.short	0x0028
        /*0014*/ 	.byte	0x00, 0xf0, 0x11, 0x00


	//----- nvinfo : EIATTR_KPARAM_INFO
	.align		4
.L_11:
        /*0018*/ 	.byte	0x04, 0x17
        /*001a*/ 	.short	(.L_13 - .L_12)
.L_12:
        /*001c*/ 	.word	0x00000000
        /*0020*/ 	.short	0x0004
        /*0022*/ 	.short	0x0020
        /*0024*/ 	.byte	0x00, 0xf5, 0x21, 0x00


	//----- nvinfo : EIATTR_KPARAM_INFO
	.align		4
.L_13:
        /*0028*/ 	.byte	0x04, 0x17
        /*002a*/ 	.short	(.L_15 - .L_14)
.L_14:
        /*002c*/ 	.word	0x00000000
        /*0030*/ 	.short	0x0003
        /*0032*/ 	.short	0x0018
        /*0034*/ 	.byte	0x00, 0xf5, 0x21, 0x00


	//----- nvinfo : EIATTR_KPARAM_INFO
	.align		4
.L_15:
        /*0038*/ 	.byte	0x04, 0x17
        /*003a*/ 	.short	(.L_17 - .L_16)
.L_16:
        /*003c*/ 	.word	0x00000000
        /*0040*/ 	.short	0x0002
        /*0042*/ 	.short	0x0010
        /*0044*/ 	.byte	0x00, 0xf5, 0x21, 0x00


	//----- nvinfo : EIATTR_KPARAM_INFO
	.align		4
.L_17:
        /*0048*/ 	.byte	0x04, 0x17
        /*004a*/ 	.short	(.L_19 - .L_18)
.L_18:
        /*004c*/ 	.word	0x00000000
        /*0050*/ 	.short	0x0001
        /*0052*/ 	.short	0x0008
        /*0054*/ 	.byte	0x00, 0xf5, 0x21, 0x00


	//----- nvinfo : EIATTR_KPARAM_INFO
	.align		4
.L_19:
        /*0058*/ 	.byte	0x04, 0x17
        /*005a*/ 	.short	(.L_21 - .L_20)
.L_20:
        /*005c*/ 	.word	0x00000000
        /*0060*/ 	.short	0x0000
        /*0062*/ 	.short	0x0000
        /*0064*/ 	.byte	0x00, 0xf5, 0x21, 0x00


	//----- nvinfo : EIATTR_SPARSE_MMA_MASK
	.align		4
.L_21:
        /*0068*/ 	.byte	0x03, 0x50
        /*006a*/ 	.short	0x0000


	//----- nvinfo : EIATTR_MAXREG_COUNT
	.align		4
        /*006c*/ 	.byte	0x03, 0x1b
        /*006e*/ 	.short	0x00ff


	//----- nvinfo : EIATTR_EXTERNS
	.align		4
        /*0070*/ 	.byte	0x04, 0x0f
        /*0072*/ 	.short	(.L_23 - .L_22)


	//   ....[0]....
	.align		4
.L_22:
        /*0074*/ 	.word	index@(malloc)


	//----- nvinfo : EIATTR_MERCURY_ISA_VERSION
	.align		4
.L_23:
        /*0078*/ 	.byte	0x03, 0x5f
        /*007a*/ 	.short	0x0101


	//----- nvinfo : EIATTR_VRC_CTA_INIT_COUNT
	.align		4
        /*007c*/ 	.byte	0x02, 0x4a
	.zero		1
	.zero		1


	//----- nvinfo : EIATTR_SYSCALL_OFFSETS
	.align		4
        /*0080*/ 	.byte	0x04, 0x46
        /*0082*/ 	.short	(.L_25 - .L_24)


	//   ....[0]....
.L_24:
        /*0084*/ 	.word	0x00000600


	//   ....[1]....
        /*0088*/ 	.word	0x00000920


	//   ....[2]....
        /*008c*/ 	.word	0x000043d0


	//   ....[3]....
        /*0090*/ 	.word	0x00006370


	//   ....[4]....
        /*0094*/ 	.word	0x00008370


	//   ....[5]....
        /*0098*/ 	.word	0x0000a370


	//   ....[6]....
        /*009c*/ 	.word	0x0000c370


	//   ....[7]....
        /*00a0*/ 	.word	0x0000e370


	//   ....[8]....
        /*00a4*/ 	.word	0x00010330


	//----- nvinfo : EIATTR_EXIT_INSTR_OFFSETS
	.align		4
.L_25:
        /*00a8*/ 	.byte	0x04, 0x1c
        /*00aa*/ 	.short	(.L_27 - .L_26)


	//   ....[0]....
.L_26:
        /*00ac*/ 	.word	0x000001b0


	//   ....[1]....
        /*00b0*/ 	.word	0x00000300


	//----- nvinfo : EIATTR_CRS_STACK_SIZE
	.align		4
.L_27:
        /*00b4*/ 	.byte	0x04, 0x1e
        /*00b6*/ 	.short	(.L_29 - .L_28)
.L_28:
        /*00b8*/ 	.word	0x00000000


	//----- nvinfo : EIATTR_CBANK_PARAM_SIZE
	.align		4
.L_29:
        /*00bc*/ 	.byte	0x03, 0x19
        /*00be*/ 	.short	0x002c


	//----- nvinfo : EIATTR_PARAM_CBANK
	.align		4
        /*00c0*/ 	.byte	0x04, 0x0a
        /*00c2*/ 	.short	(.L_31 - .L_30)
	.align		4
.L_30:
        /*00c4*/ 	.word	index@(.nv.constant0._Z6expandP6vertexPiS1_S1_P12returnObjecti)
        /*00c8*/ 	.short	0x0380
        /*00ca*/ 	.short	0x002c


	//----- nvinfo : EIATTR_SW_WAR
	.align		4
.L_31:
        /*00cc*/ 	.byte	0x04, 0x36
        /*00ce*/ 	.short	(.L_33 - .L_32)
.L_32:
        /*00d0*/ 	.word	0x00000008
.L_33:


//--------------------- .nv.callgraph             --------------------------
	.section	.nv.callgraph,"",@"SHT_CUDA_CALLGRAPH"
	.align	4
	.sectionentsize	8
	.align		4
        /*0000*/ 	.word	0x00000000
	.align		4
        /*0004*/ 	.word	0xffffffff
	.align		4
        /*0008*/ 	.word	index@(_Z6expandP6vertexPiS1_S1_P12returnObjecti)
	.align		4
        /*000c*/ 	.word	index@(malloc)
	.align		4
        /*0010*/ 	.word	0x00000000
	.align		4
        /*0014*/ 	.word	0xfffffffe
	.align		4
        /*0018*/ 	.word	0x00000000
	.align		4
        /*001c*/ 	.word	0xfffffffd
	.align		4
        /*0020*/ 	.word	0x00000000
	.align		4
        /*0024*/ 	.word	0xfffffffc


//--------------------- .nv.constant4             --------------------------
	.section	.nv.constant4,"a",@progbits
	.align	8
	.align		8
.nv.constant4:
        /*0000*/ 	.dword	malloc


//--------------------- .text._Z6expandP6vertexPiS1_S1_P12returnObjecti --------------------------
	.section	.text._Z6expandP6vertexPiS1_S1_P12returnObjecti,"ax",@progbits
	.align	128
        .global         _Z6expandP6vertexPiS1_S1_P12returnObjecti
        .type           _Z6expandP6vertexPiS1_S1_P12returnObjecti,@function
        .size           _Z6expandP6vertexPiS1_S1_P12returnObjecti,(.L_x_278 - _Z6expandP6vertexPiS1_S1_P12returnObjecti)
        .other          _Z6expandP6vertexPiS1_S1_P12returnObjecti,@"STO_CUDA_ENTRY STV_DEFAULT"
_Z6expandP6vertexPiS1_S1_P12returnObjecti:
.text._Z6expandP6vertexPiS1_S1_P12returnObjecti:
[----:B------:R-:W0:Y:S01]  /*0000*/  LDC R1, c[0x0][0x37c] ;  /* 0x0000df00ff017b82 */ /* 0x000e220000000800 */
[----:B------:R-:W1:Y:S02]  /*0010*/  LDCU UR4, c[0x0][0x3a8] ;  /* 0x00007500ff0477ac */ /* 0x000e640008000800 */
[----:B-1----:R-:W-:-:S09]  /*0020*/  UISETP.NE.AND UP0, UPT, UR4, URZ, UPT ;  /* 0x000000ff0400728c */ /* 0x002fd2000bf05270 */
[----:B------:R-:W-:Y:S05]  /*0030*/  BRA.U UP0, `(.L_x_0) ;  /* 0x0000000100607547 */ /* 0x000fea000b800000 */
[----:B------:R-:W1:Y:S01]  /*0040*/  S2R R5, SR_TID.X ;  /* 0x0000000000057919 */ /* 0x000e620000002100 */
[----:B------:R-:W1:Y:S01]  /*0050*/  S2UR UR4, SR_CTAID.X ;  /* 0x00000000000479c3 */ /* 0x000e620000002500 */
[----:B------:R-:W2:Y:S01]  /*0060*/  LDCU.64 UR6, c[0x0][0x380] ;  /* 0x00007000ff0677ac */ /* 0x000ea20008000a00 */
[----:B------:R-:W-:Y:S01]  /*0070*/  IMAD.MOV.U32 R14, RZ, RZ, RZ ;  /* 0x000000ffff0e7224 */ /* 0x000fe200078e00ff */
[----:B------:R-:W-:Y:S01]  /*0080*/  MOV R20, 0x1b0 ;  /* 0x000001b000147802 */ /* 0x000fe20000000f00 */
[----:B------:R-:W-:Y:S01]  /*0090*/  IMAD.MOV.U32 R21, RZ, RZ, 0x0 ;  /* 0x00000000ff157424 */ /* 0x000fe200078e00ff */
[----:B------:R-:W3:Y:S03]  /*00a0*/  LDCU.64 UR8, c[0x0][0x398] ;  /* 0x00007300ff0877ac */ /* 0x000ee60008000a00 */
[----:B------:R-:W1:Y:S08]  /*00b0*/  LDC R0, c[0x0][0x360] ;  /* 0x0000d800ff007b82 */ /* 0x000e700000000800 */
[----:B------:R-:W4:Y:S01]  /*00c0*/  LDC.64 R2, c[0x0][0x3a0] ;  /* 0x0000e800ff027b82 */ /* 0x000f220000000a00 */
[----:B--2---:R-:W-:-:S02]  /*00d0*/  IMAD.U32 R4, RZ, RZ, UR6 ;  /* 0x00000006ff047e24 */ /* 0x004fc4000f8e00ff */
[----:B---3--:R-:W-:Y:S02]  /*00e0*/  IMAD.U32 R10, RZ, RZ, UR8 ;  /* 0x00000008ff0a7e24 */ /* 0x008fe4000f8e00ff */
[----:B------:R-:W-:Y:S02]  /*00f0*/  IMAD.U32 R11, RZ, RZ, UR9 ;  /* 0x00000009ff0b7e24 */ /* 0x000fe4000f8e00ff */
[----:B-1----:R-:W-:Y:S01]  /*0100*/  IMAD R5, R0, UR4, R5 ;  /* 0x0000000400057c24 */ /* 0x002fe2000f8e0205 */
[----:B------:R-:W1:Y:S03]  /*0110*/  LDCU.64 UR4, c[0x0][0x3a0] ;  /* 0x00007400ff0477ac */ /* 0x000e660008000a00 */
[----:B----4-:R-:W-:-:S04]  /*0120*/  IMAD.WIDE R2, R5, 0x38, R2 ;  /* 0x0000003805027825 */ /* 0x010fc800078e0202 */
[----:B------:R-:W-:Y:S01]  /*0130*/  IMAD.MOV.U32 R6, RZ, RZ, R2 ;  /* 0x000000ffff067224 */ /* 0x000fe200078e0002 */
[----:B------:R-:W-:Y:S01]  /*0140*/  IADD3 R8, P0, PT, R2, 0x1c, RZ ;  /* 0x0000001c02087810 */ /* 0x000fe20007f1e0ff */
[--C-:B------:R-:W-:Y:S02]  /*0150*/  IMAD.MOV.U32 R7, RZ, RZ, R3.reuse ;  /* 0x000000ffff077224 */ /* 0x100fe400078e0003 */
[----:B------:R-:W-:Y:S02]  /*0160*/  IMAD.U32 R5, RZ, RZ, UR7 ;  /* 0x00000007ff057e24 */ /* 0x000fe4000f8e00ff */
[----:B------:R-:W-:Y:S02]  /*0170*/  IMAD.X R9, RZ, RZ, R3, P0 ;  /* 0x000000ffff097224 */ /* 0x000fe400000e0603 */
[----:B-1----:R-:W-:Y:S02]  /*0180*/  IMAD.U32 R12, RZ, RZ, UR4 ;  /* 0x00000004ff0c7e24 */ /* 0x002fe4000f8e00ff */
[----:B------:R-:W-:-:S07]  /*0190*/  IMAD.U32 R13, RZ, RZ, UR5 ;  /* 0x00000005ff0d7e24 */ /* 0x000fce000f8e00ff */
[----:B0-----:R-:W-:Y:S05]  /*01a0*/  CALL.REL.NOINC `($_Z6expandP6vertexPiS1_S1_P12returnObjecti$_Z7expand1P6vertexPiS1_S1_P12returnObjecti) ;  /* 0x0000000000587944 */ /* 0x001fea0003c00000 */
[----:B------:R-:W-:Y:S05]  /*01b0*/  EXIT ;  /* 0x000000000000794d */ /* 0x000fea0003800000 */
.L_x_0:
[----:B------:R-:W1:Y:S01]  /*01c0*/  LDCU.64 UR10, c[0x0][0x380] ;  /* 0x00007000ff0a77ac */ /* 0x000e620008000a00 */
[----:B------:R-:W-:Y:S01]  /*01d0*/  MOV R20, 0x300 ;  /* 0x0000030000147802 */ /* 0x000fe20000000f00 */
[----:B------:R-:W-:Y:S01]  /*01e0*/  IMAD.MOV.U32 R21, RZ, RZ, 0x0 ;  /* 0x00000000ff157424 */ /* 0x000fe200078e00ff */
[----:B------:R-:W2:Y:S01]  /*01f0*/  LDCU.64 UR4, c[0x0][0x388] ;  /* 0x00007100ff0477ac */ /* 0x000ea20008000a00 */
[----:B------:R-:W3:Y:S01]  /*0200*/  LDCU.64 UR6, c[0x0][0x390] ;  /* 0x00007200ff0677ac */ /* 0x000ee20008000a00 */
[----:B------:R-:W4:Y:S01]  /*0210*/  LDCU.64 UR12, c[0x0][0x398] ;  /* 0x00007300ff0c77ac */ /* 0x000f220008000a00 */
[----:B------:R-:W5:Y:S01]  /*0220*/  LDCU.64 UR14, c[0x0][0x3a0] ;  /* 0x00007400ff0e77ac */ /* 0x000f620008000a00 */
[----:B-1----:R-:W-:Y:S01]  /*0230*/  IMAD.U32 R4, RZ, RZ, UR10 ;  /* 0x0000000aff047e24 */ /* 0x002fe2000f8e00ff */
[----:B------:R-:W1:Y:S01]  /*0240*/  LDCU UR8, c[0x0][0x3a8] ;  /* 0x00007500ff0877ac */ /* 0x000e620008000800 */
[----:B------:R-:W-:Y:S02]  /*0250*/  IMAD.U32 R5, RZ, RZ, UR11 ;  /* 0x0000000bff057e24 */ /* 0x000fe4000f8e00ff */
[----:B--2---:R-:W-:-:S02]  /*0260*/  IMAD.U32 R6, RZ, RZ, UR4 ;  /* 0x00000004ff067e24 */ /* 0x004fc4000f8e00ff */
[----:B------:R-:W-:Y:S02]  /*0270*/  IMAD.U32 R7, RZ, RZ, UR5 ;  /* 0x00000005ff077e24 */ /* 0x000fe4000f8e00ff */
[----:B---3--:R-:W-:Y:S02]  /*0280*/  IMAD.U32 R8, RZ, RZ, UR6 ;  /* 0x00000006ff087e24 */ /* 0x008fe4000f8e00ff */
[----:B------:R-:W-:Y:S02]  /*0290*/  IMAD.U32 R9, RZ, RZ, UR7 ;  /* 0x00000007ff097e24 */ /* 0x000fe4000f8e00ff */
[----:B----4-:R-:W-:Y:S02]  /*02a0*/  IMAD.U32 R10, RZ, RZ, UR12 ;  /* 0x0000000cff0a7e24 */ /* 0x010fe4000f8e00ff */
[----:B------:R-:W-:Y:S02]  /*02b0*/  IMAD.U32 R11, RZ, RZ, UR13 ;  /* 0x0000000dff0b7e24 */ /* 0x000fe4000f8e00ff */
[----:B-----5:R-:W-:-:S02]  /*02c0*/  IMAD.U32 R12, RZ, RZ, UR14 ;  /* 0x0000000eff0c7e24 */ /* 0x020fc4000f8e00ff */
[----:B------:R-:W-:Y:S02]  /*02d0*/  IMAD.U32 R13, RZ, RZ, UR15 ;  /* 0x0000000fff0d7e24 */ /* 0x000fe4000f8e00ff */
[----:B-1----:R-:W-:-:S07]  /*02e0*/  IMAD.U32 R14, RZ, RZ, UR8 ;  /* 0x00000008ff0e7e24 */ /* 0x002fce000f8e00ff */
[----:B0-----:R-:W-:Y:S05]  /*02f0*/  CALL.REL.NOINC `($_Z6expandP6vertexPiS1_S1_P12returnObjecti$_Z7expand1P6vertexPiS1_S1_P12returnObjecti) ;  /* 0x0000000000047944 */ /* 0x001fea0003c00000 */
[----:B------:R-:W-:Y:S05]  /*0300*/  EXIT ;  /* 0x000000000000794d */ /* 0x000fea0003800000 */
        .type           $_Z6expandP6vertexPiS1_S1_P12returnObjecti$_Z7expand1P6vertexPiS1_S1_P12returnObjecti,@function
        .size           $_Z6expandP6vertexPiS1_S1_P12returnObjecti$_Z7expand1P6vertexPiS1_S1_P12returnObjecti,(.L_x_278 - $_Z6expandP6vertexPiS1_S1_P12returnObjecti$_Z7expand1P6vertexPiS1_S1_P12returnObjecti)
$_Z6expandP6vertexPiS1_S1_P12returnObjecti$_Z7expand1P6vertexPiS1_S1_P12returnObjecti:
[----:B------:R-:W-:-:S05]  /*0310*/  VIADD R1, R1, 0xffffff18 ;  /* 0xffffff1801017836 */ /* 0x000fca0000000000 */
[----:B------:R-:W-:Y:S04]  /*0320*/  STL [R1+0xe0], R47 ;  /* 0x0000e02f01007387 */ /* 0x000fe80000100800 */
        /* <DEDUP_REMOVED lines=10> */
[----:B------:R0:W-:Y:S04]  /*03d0*/  STL [R1+0xa0], R23 ;  /* 0x0000a01701007387 */ /* 0x0001e80000100800 */
[----:B------:R1:W-:Y:S04]  /*03e0*/  STL [R1+0x9c], R22 ;  /* 0x00009c1601007387 */ /* 0x0003e80000100800 */
[----:B------:R2:W-:Y:S01]  /*03f0*/  STL [R1+0x90], R19 ;  /* 0x0000901301007387 */ /* 0x0005e20000100800 */
[----:B0-----:R-:W0:Y:S05]  /*0400*/  BMOV.32.CLEAR R23, B8 ;  /* 0x0000000008177355 */ /* 0x001e2a0000100000 */
[----:B-1----:R-:W1:Y:S05]  /*0410*/  BMOV.32.CLEAR R22, B7 ;  /* 0x0000000007167355 */ /* 0x002e6a0000100000 */
[----:B--2---:R-:W2:Y:S05]  /*0420*/  BMOV.32.CLEAR R19, B6 ;  /* 0x0000000006137355 */ /* 0x004eaa0000100000 */
[----:B------:R-:W-:Y:S01]  /*0430*/  BSSY.RECONVERGENT B8, `(.L_x_1) ;  /* 0x00010e3000087945 */ /* 0x000fe20003800200 */
[----:B------:R3:W-:Y:S04]  /*0440*/  STL [R1+0xd0], R39 ;  /* 0x0000d02701007387 */ /* 0x0007e80000100800 */
[----:B------:R4:W-:Y:S04]  /*0450*/  STL [R1+0xcc], R38 ;  /* 0x0000cc2601007387 */ /* 0x0009e80000100800 */
[----:B------:R5:W-:Y:S01]  /*0460*/  STL [R1+0xc8], R37 ;  /* 0x0000c82501007387 */ /* 0x000be20000100800 */
[----:B---3--:R-:W-:-:S03]  /*0470*/  IMAD.MOV.U32 R39, RZ, RZ, R5 ;  /* 0x000000ffff277224 */ /* 0x008fc600078e0005 */
[----:B------:R3:W-:Y:S01]  /*0480*/  STL [R1+0xc4], R36 ;  /* 0x0000c42401007387 */ /* 0x0007e20000100800 */
[----:B----4-:R-:W-:-:S03]  /*0490*/  IMAD.MOV.U32 R38, RZ, RZ, R4 ;  /* 0x000000ffff267224 */ /* 0x010fc600078e0004 */
[----:B------:R4:W-:Y:S01]  /*04a0*/  STL [R1+0xc0], R31 ;  /* 0x0000c01f01007387 */ /* 0x0009e20000100800 */
[----:B-----5:R-:W-:-:S03]  /*04b0*/  IMAD.MOV.U32 R37, RZ, RZ, R7 ;  /* 0x000000ffff257224 */ /* 0x020fc600078e0007 */
        /* <DEDUP_REMOVED lines=11> */
[----:B-----5:R-:W-:Y:S02]  /*0570*/  IMAD.MOV.U32 R27, RZ, RZ, R13 ;  /* 0x000000ffff1b7224 */ /* 0x020fe400078e000d */
[----:B---3--:R-:W-:Y:S02]  /*0580*/  IMAD.MOV.U32 R26, RZ, RZ, R12 ;  /* 0x000000ffff1a7224 */ /* 0x008fe400078e000c */
[----:B----4-:R-:W-:Y:S01]  /*0590*/  IMAD.MOV.U32 R16, RZ, RZ, R14 ;  /* 0x000000ffff107224 */ /* 0x010fe200078e000e */
[----:B------:R-:W-:Y:S01]  /*05a0*/  MOV R2, 0x0 ;  /* 0x0000000000027802 */ /* 0x000fe20000000f00 */
[----:B------:R-:W3:Y:S01]  /*05b0*/  LDC.64 R32, c[0x0][0x358] ;  /* 0x0000d600ff207b82 */ /* 0x000ee20000000a00 */
[----:B------:R-:W-:Y:S02]  /*05c0*/  IMAD.MOV.U32 R4, RZ, RZ, 0x38 ;  /* 0x00000038ff047424 */ /* 0x000fe400078e00ff */
[----:B------:R-:W-:-:S05]  /*05d0*/  IMAD.MOV.U32 R5, RZ, RZ, RZ ;  /* 0x000000ffff057224 */ /* 0x000fca00078e00ff */
[----:B-12---:R4:W0:Y:S02]  /*05e0*/  LDC.64 R6, c[0x4][R2] ;  /* 0x0100000002067b82 */ /* 0x0068240000000a00 */
[----:B------:R-:W-:-:S07]  /*05f0*/  LEPC R20, `(.L_x_2) ;  /* 0x000000001014794e */ /* 0x000fce0000000000 */
[----:B0--34-:R-:W-:Y:S05]  /*0600*/  CALL.ABS.NOINC R6 ;  /* 0x0000000006007343 */ /* 0x019fea0003c00000 */
.L_x_2:
[C---:B------:R-:W-:Y:S01]  /*0610*/  R2UR UR30, R32.reuse ;  /* 0x00000000201e72ca */ /* 0x040fe200000e0000 */
[----:B------:R-:W-:Y:S01]  /*0620*/  IMAD.MOV.U32 R6, RZ, RZ, R4 ;  /* 0x000000ffff067224 */ /* 0x000fe200078e0004 */
[C---:B------:R-:W-:Y:S01]  /*0630*/  R2UR UR31, R33.reuse ;  /* 0x00000000211f72ca */ /* 0x040fe200000e0000 */
[----:B------:R-:W-:Y:S01]  /*0640*/  IMAD.MOV.U32 R7, RZ, RZ, R5 ;  /* 0x000000ffff077224 */ /* 0x000fe200078e0005 */
[C---:B------:R-:W-:Y:S01]  /*0650*/  R2UR UR28, R32.reuse ;  /* 0x00000000201c72ca */ /* 0x040fe200000e0000 */
[----:B------:R-:W-:Y:S01]  /*0660*/  IMAD.MOV.U32 R3, RZ, RZ, -0x1 ;  /* 0xffffffffff037424 */ /* 0x000fe200078e00ff */
[C---:B------:R-:W-:Y:S01]  /*0670*/  R2UR UR29, R33.reuse ;  /* 0x00000000211d72ca */ /* 0x040fe200000e0000 */
[----:B------:R0:W1:Y:S01]  /*0680*/  LDC.64 R8, c[0x4][R2] ;  /* 0x0100000002087b82 */ /* 0x0000620000000a00 */
[C---:B------:R-:W-:Y:S01]  /*0690*/  R2UR UR26, R32.reuse ;  /* 0x00000000201a72ca */ /* 0x040fe200000e0000 */
[----:B------:R-:W-:Y:S01]  /*06a0*/  IMAD.MOV.U32 R4, RZ, RZ, 0x38 ;  /* 0x00000038ff047424 */ /* 0x000fe200078e00ff */
[----:B------:R-:W-:Y:S01]  /*06b0*/  R2UR UR27, R33 ;  /* 0x00000000211b72ca */ /* 0x000fe200000e0000 */
[----:B------:R-:W-:Y:S01]  /*06c0*/  IMAD.MOV.U32 R5, RZ, RZ, RZ ;  /* 0x000000ffff057224 */ /* 0x000fe200078e00ff */
[----:B------:R-:W-:-:S02]  /*06d0*/  R2UR UR24, R32 ;  /* 0x00000000201872ca */ /* 0x000fc400000e0000 */
[C---:B------:R-:W-:Y:S01]  /*06e0*/  R2UR UR25, R33.reuse ;  /* 0x00000000211972ca */ /* 0x040fe200000e0000 */
[----:B------:R0:W-:Y:S01]  /*06f0*/  ST.E desc[UR30][R6.64], R3 ;  /* 0x0000000306007985 */ /* 0x0001e2000c10191e */
[C---:B------:R-:W-:Y:S02]  /*0700*/  R2UR UR22, R32.reuse ;  /* 0x00000000201672ca */ /* 0x040fe400000e0000 */
[C---:B------:R-:W-:Y:S01]  /*0710*/  R2UR UR23, R33.reuse ;  /* 0x00000000211772ca */ /* 0x040fe200000e0000 */
[----:B------:R0:W-:Y:S01]  /*0720*/  ST.E desc[UR28][R6.64+0x1c], R3 ;  /* 0x00001c0306007985 */ /* 0x0001e2000c10191c */
[C---:B------:R-:W-:Y:S02]  /*0730*/  R2UR UR4, R32.reuse ;  /* 0x00000000200472ca */ /* 0x040fe400000e0000 */
[----:B------:R-:W-:Y:S01]  /*0740*/  R2UR UR5, R33 ;  /* 0x00000000210572ca */ /* 0x000fe200000e0000 */
[----:B------:R0:W-:Y:S01]  /*0750*/  ST.E desc[UR26][R6.64+0x4], R3 ;  /* 0x0000040306007985 */ /* 0x0001e2000c10191a */
        /* <DEDUP_REMOVED lines=21> */
[----:B------:R-:W-:Y:S02]  /*08b0*/  R2UR UR20, R32 ;  /* 0x00000000201472ca */ /* 0x000fe400000e0000 */
[----:B------:R-:W-:Y:S01]  /*08c0*/  R2UR UR21, R33 ;  /* 0x00000000211572ca */ /* 0x000fe200000e0000 */
[----:B------:R0:W-:Y:S04]  /*08d0*/  ST.E desc[UR14][R6.64+0x14], R3 ;  /* 0x0000140306007985 */ /* 0x0001e8000c10190e */
[----:B------:R0:W-:Y:S04]  /*08e0*/  ST.E desc[UR16][R6.64+0x30], R3 ;  /* 0x0000300306007985 */ /* 0x0001e8000c101910 */
[----:B------:R0:W-:Y:S04]  /*08f0*/  ST.E desc[UR18][R6.64+0x18], R3 ;  /* 0x0000180306007985 */ /* 0x0001e8000c101912 */
[----:B-1----:R0:W-:Y:S02]  /*0900*/  ST.E desc[UR20][R6.64+0x34], R3 ;  /* 0x0000340306007985 */ /* 0x0021e4000c101914 */
[----:B------:R-:W-:-:S07]  /*0910*/  LEPC R20, `(.L_x_3) ;  /* 0x000000001014794e */ /* 0x000fce0000000000 */
[----:B0-----:R-:W-:Y:S05]  /*0920*/  CALL.ABS.NOINC R8 ;  /* 0x0000000008007343 */ /* 0x001fea0003c00000 */
.L_x_3:
[C---:B------:R-:W-:Y:S01]  /*0930*/  R2UR UR32, R32.reuse ;  /* 0x00000000202072ca */ /* 0x040fe200000e0000 */
[----:B------:R-:W-:Y:S01]  /*0940*/  IMAD.MOV.U32 R24, RZ, RZ, R4 ;  /* 0x000000ffff187224 */ /* 0x000fe200078e0004 */
[C---:B------:R-:W-:Y:S01]  /*0950*/  R2UR UR33, R33.reuse ;  /* 0x00000000212172ca */ /* 0x040fe200000e0000 */
[----:B------:R-:W-:Y:S01]  /*0960*/  IMAD.MOV.U32 R25, RZ, RZ, R5 ;  /* 0x000000ffff197224 */ /* 0x000fe200078e0005 */
[C---:B------:R-:W-:Y:S01]  /*0970*/  R2UR UR30, R32.reuse ;  /* 0x00000000201e72ca */ /* 0x040fe200000e0000 */
[----:B------:R-:W-:Y:S01]  /*0980*/  IMAD.MOV.U32 R3, RZ, RZ, -0x1 ;  /* 0xffffffffff037424 */ /* 0x000fe200078e00ff */
[C---:B------:R-:W-:Y:S02]  /*0990*/  R2UR UR31, R33.reuse ;  /* 0x00000000211f72ca */ /* 0x040fe400000e0000 */
[----:B------:R-:W-:Y:S02]  /*09a0*/  R2UR UR28, R32 ;  /* 0x00000000201c72ca */ /* 0x000fe400000e0000 */
[----:B------:R-:W-:-:S02]  /*09b0*/  R2UR UR29, R33 ;  /* 0x00000000211d72ca */ /* 0x000fc400000e0000 */
[C---:B------:R-:W-:Y:S02]  /*09c0*/  R2UR UR26, R32.reuse ;  /* 0x00000000201a72ca */ /* 0x040fe400000e0000 */
[C---:B------:R-:W-:Y:S01]  /*09d0*/  R2UR UR27, R33.reuse ;  /* 0x00000000211b72ca */ /* 0x040fe200000e0000 */
[----:B------:R-:W-:Y:S01]  /*09e0*/  ST.E desc[UR32][R24.64], R3 ;  /* 0x0000000318007985 */ /* 0x000fe2000c101920 */
[C---:B------:R-:W-:Y:S02]  /*09f0*/  R2UR UR24, R32.reuse ;  /* 0x00000000201872ca */ /* 0x040fe400000e0000 */
[C---:B------:R-:W-:Y:S01]  /*0a00*/  R2UR UR25, R33.reuse ;  /* 0x00000000211972ca */ /* 0x040fe200000e0000 */
[----:B------:R-:W-:Y:S01]  /*0a10*/  ST.E desc[UR30][R24.64+0x1c], R3 ;  /* 0x00001c0318007985 */ /* 0x000fe2000c10191e */
[C---:B------:R-:W-:Y:S02]  /*0a20*/  R2UR UR22, R32.reuse ;  /* 0x00000000201672ca */ /* 0x040fe400000e0000 */
[----:B------:R-:W-:Y:S01]  /*0a30*/  R2UR UR23, R33 ;  /* 0x00000000211772ca */ /* 0x000fe200000e0000 */
[----:B------:R-:W-:Y:S01]  /*0a40*/  ST.E desc[UR28][R24.64+0x4], R3 ;  /* 0x0000040318007985 */ /* 0x000fe2000c10191c */
[----:B------:R-:W-:-:S02]  /*0a50*/  R2UR UR4, R32 ;  /* 0x00000000200472ca */ /* 0x000fc400000e0000 */
        /* <DEDUP_REMOVED lines=23> */
[----:B------:R-:W-:Y:S02]  /*0bd0*/  R2UR UR20, R32 ;  /* 0x00000000201472ca */ /* 0x000fe400000e0000 */
[----:B------:R-:W-:Y:S01]  /*0be0*/  R2UR UR21, R33 ;  /* 0x00000000211572ca */ /* 0x000fe200000e0000 */
[----:B------:R-:W-:Y:S04]  /*0bf0*/  ST.E desc[UR14][R24.64+0x30], R3 ;  /* 0x0000300318007985 */ /* 0x000fe8000c10190e */
[----:B------:R-:W-:Y:S04]  /*0c00*/  ST.E desc[UR16][R24.64+0x18], R3 ;  /* 0x0000180318007985 */ /* 0x000fe8000c101910 */
[----:B------:R0:W-:Y:S04]  /*0c10*/  ST.E desc[UR18][R24.64+0x34], R3 ;  /* 0x0000340318007985 */ /* 0x0001e8000c101912 */
[----:B------:R-:W2:Y:S04]  /*0c20*/  LD.E R2, desc[UR20][R30.64] ;  /* 0x000000141e027980 */ /* 0x000ea8000c101900 */
[----:B--2---:R1:W-:Y:S04]  /*0c30*/  STL [R1], R2 ;  /* 0x0000000201007387 */ /* 0x0043e80000100800 */
[----:B------:R-:W2:Y:S04]  /*0c40*/  LD.E R4, desc[UR4][R30.64+0x4] ;  /* 0x000004041e047980 */ /* 0x000ea8000c101900 */
[----:B--2---:R1:W-:Y:S04]  /*0c50*/  STL [R1+0x4], R4 ;  /* 0x0000040401007387 */ /* 0x0043e80000100800 */
[----:B------:R-:W2:Y:S04]  /*0c60*/  LD.E R6, desc[UR4][R30.64+0x8] ;  /* 0x000008041e067980 */ /* 0x000ea8000c101900 */
[----:B--2---:R1:W-:Y:S04]  /*0c70*/  STL [R1+0x8], R6 ;  /* 0x0000080601007387 */ /* 0x0043e80000100800 */
[----:B------:R-:W2:Y:S04]  /*0c80*/  LD.E R8, desc[UR4][R30.64+0xc] ;  /* 0x00000c041e087980 */ /* 0x000ea8000c101900 */
[----:B--2---:R1:W-:Y:S04]  /*0c90*/  STL [R1+0xc], R8 ;  /* 0x00000c0801007387 */ /* 0x0043e80000100800 */
[----:B------:R-:W2:Y:S04]  /*0ca0*/  LD.E R10, desc[UR4][R30.64+0x10] ;  /* 0x000010041e0a7980 */ /* 0x000ea8000c101900 */
[----:B--2---:R1:W-:Y:S04]  /*0cb0*/  STL [R1+0x10], R10 ;  /* 0x0000100a01007387 */ /* 0x0043e80000100800 */
[----:B------:R-:W2:Y:S01]  /*0cc0*/  LD.E R12, desc[UR4][R30.64+0x14] ;  /* 0x000014041e0c7980 */ /* 0x000ea2000c101900 */
[----:B------:R-:W-:-:S02]  /*0cd0*/  ISETP.NE.AND P5, PT, R4, 0x1, PT ;  /* 0x000000010400780c */ /* 0x000fc40003fa5270 */
[----:B------:R-:W-:Y:S02]  /*0ce0*/  ISETP.NE.AND P2, PT, R2, 0x1, PT ;  /* 0x000000010200780c */ /* 0x000fe40003f45270 */
[----:B------:R-:W-:Y:S02]  /*0cf0*/  ISETP.NE.AND P1, PT, R6, 0x1, PT ;  /* 0x000000010600780c */ /* 0x000fe40003f25270 */
[----:B------:R-:W-:Y:S01]  /*0d00*/  SEL R0, RZ, 0x1, P5 ;  /* 0x00000001ff007807 */ /* 0x000fe20002800000 */
[----:B0-----:R-:W-:Y:S01]  /*0d10*/  IMAD.MOV.U32 R3, RZ, RZ, 0x2 ;  /* 0x00000002ff037424 */ /* 0x001fe200078e00ff */
[----:B------:R-:W-:Y:S02]  /*0d20*/  ISETP.NE.AND P0, PT, R8, 0x1, PT ;  /* 0x000000010800780c */ /* 0x000fe40003f05270 */
[----:B------:R-:W-:-:S03]  /*0d30*/  ISETP.NE.AND P4, PT, R10, 0x1, PT ;  /* 0x000000010a00780c */ /* 0x000fc60003f85270 */
[----:B------:R-:W-:Y:S02]  /*0d40*/  @P5 IMAD.MOV R3, RZ, RZ, 0x1 ;  /* 0x00000001ff035424 */ /* 0x000fe400078e02ff */
[----:B------:R-:W-:Y:S01]  /*0d50*/  @P2 IMAD.MOV R3, RZ, RZ, R0 ;  /* 0x000000ffff032224 */ /* 0x000fe200078e0200 */
[----:B--2---:R1:W-:Y:S04]  /*0d60*/  STL [R1+0x14], R12 ;  /* 0x0000140c01007387 */ /* 0x0043e80000100800 */
[----:B------:R-:W2:Y:S01]  /*0d70*/  LD.E R14, desc[UR4][R30.64+0x18] ;  /* 0x000018041e0e7980 */ /* 0x000ea2000c101900 */
[----:B------:R-:W-:Y:S01]  /*0d80*/  VIADD R0, R3, 0x1 ;  /* 0x0000000103007836 */ /* 0x000fe20000000000 */
[----:B------:R-:W-:Y:S01]  /*0d90*/  ISETP.NE.AND P3, PT, R12, 0x1, PT ;  /* 0x000000010c00780c */ /* 0x000fe20003f65270 */
[----:B------:R-:W-:Y:S01]  /*0da0*/  @P1 IMAD.MOV R0, RZ, RZ, R3 ;  /* 0x000000ffff001224 */ /* 0x000fe200078e0203 */
[----:B------:R-:W-:Y:S03]  /*0db0*/  BSSY.RECONVERGENT B1, `(.L_x_4) ;  /* 0x0000240000017945 */ /* 0x000fe60003800200 */
[----:B------:R-:W-:-:S02]  /*0dc0*/  VIADD R3, R0, 0x1 ;  /* 0x0000000100037836 */ /* 0x000fc40000000000 */
[----:B------:R-:W-:-:S04]  /*0dd0*/  @P0 IMAD.MOV R3, RZ, RZ, R0 ;  /* 0x000000ffff030224 */ /* 0x000fc800078e0200 */
[----:B------:R-:W-:Y:S02]  /*0de0*/  VIADD R5, R3, 0x1 ;  /* 0x0000000103057836 */ /* 0x000fe40000000000 */
[----:B------:R-:W-:-:S04]  /*0df0*/  @P4 IMAD.MOV R5, RZ, RZ, R3 ;  /* 0x000000ffff054224 */ /* 0x000fc800078e0203 */
[----:B------:R-:W-:Y:S02]  /*0e00*/  VIADD R0, R5, 0x1 ;  /* 0x0000000105007836 */ /* 0x000fe40000000000 */
[----:B------:R-:W-:Y:S01]  /*0e10*/  @P3 IMAD.MOV R0, RZ, RZ, R5 ;  /* 0x000000ffff003224 */ /* 0x000fe200078e0205 */
[----:B--2---:R-:W-:Y:S01]  /*0e20*/  ISETP.NE.AND P6, PT, R14, 0x1, PT ;  /* 0x000000010e00780c */ /* 0x004fe20003fc5270 */
[----:B------:R1:W-:Y:S03]  /*0e30*/  STL [R1+0x18], R14 ;  /* 0x0000180e01007387 */ /* 0x0003e60000100800 */
[----:B------:R-:W-:Y:S02]  /*0e40*/  SEL R3, RZ, 0x1, P6 ;  /* 0x00000001ff037807 */ /* 0x000fe40003000000 */
[----:B------:R-:W-:Y:S02]  /*0e50*/  P2R R5, PR, RZ, 0x40 ;  /* 0x00000040ff057803 */ /* 0x000fe40000000000 */
[----:B------:R-:W-:-:S13]  /*0e60*/  LOP3.LUT P6, RZ, R0, R3, RZ, 0xfc, !PT ;  /* 0x0000000300ff7212 */ /* 0x000fda00078cfcff */
[----:B-1----:R-:W-:Y:S05]  /*0e70*/  @!P6 BRA `(.L_x_5) ;  /* 0x0000002000cce947 */ /* 0x002fea0003800000 */
[----:B------:R-:W-:Y:S01]  /*0e80*/  PLOP3.LUT P2, PT, P2, PT, PT, 0x8, 0x80 ;  /* 0x000000000080781c */ /* 0x000fe2000174e170 */
[----:B------:R-:W-:Y:S01]  /*0e90*/  IMAD.MOV.U32 R0, RZ, RZ, RZ ;  /* 0x000000ffff007224 */ /* 0x000fe200078e00ff */
[----:B------:R-:W-:Y:S01]  /*0ea0*/  ISETP.NE.AND P6, PT, R5, RZ, PT ;  /* 0x000000ff0500720c */ /* 0x000fe20003fc5270 */
[----:B------:R-:W-:Y:S01]  /*0eb0*/  VIADD R15, R1, 0x38 ;  /* 0x00000038010f7836 */ /* 0x000fe20000000000 */
[----:B------:R-:W-:Y:S01]  /*0ec0*/  PLOP3.LUT P1, PT, P1, PT, PT, 0x8, 0x80 ;  /* 0x000000000080781c */ /* 0x000fe20000f2e170 */
[----:B------:R-:W-:Y:S01]  /*0ed0*/  IMAD.MOV.U32 R3, RZ, RZ, R4 ;  /* 0x000000ffff037224 */ /* 0x000fe200078e0004 */
[----:B------:R-:W-:Y:S01]  /*0ee0*/  PLOP3.LUT P0, PT, P0, PT, PT, 0x8, 0x80 ;  /* 0x000000000080781c */ /* 0x000fe2000070e170 */
[----:B------:R-:W-:Y:S01]  /*0ef0*/  IMAD.MOV.U32 R7, RZ, RZ, R8 ;  /* 0x000000ffff077224 */ /* 0x000fe200078e0008 */
[----:B------:R-:W-:Y:S01]  /*0f00*/  P2R R17, PR, RZ, 0x4 ;  /* 0x00000004ff117803 */ /* 0x000fe20000000000 */
[----:B------:R-:W-:Y:S01]  /*0f10*/  IMAD.MOV.U32 R11, RZ, RZ, R12 ;  /* 0x000000ffff0b7224 */ /* 0x000fe200078e000c */
[----:B------:R-:W-:Y:S01]  /*0f20*/  PLOP3.LUT P5, PT, P5, PT, PT, 0x8, 0x80 ;  /* 0x000000000080781c */ /* 0x000fe20002fae170 */
[----:B------:R-:W-:Y:S01]  /*0f30*/  IMAD.MOV.U32 R13, RZ, RZ, R14 ;  /* 0x000000ffff0d7224 */ /* 0x000fe200078e000e */
[----:B------:R-:W-:-:S02]  /*0f40*/  PLOP3.LUT P4, PT, P4, PT, PT, 0x8, 0x80 ;  /* 0x000000000080781c */ /* 0x000fc4000278e170 */
[----:B------:R-:W-:Y:S02]  /*0f50*/  P2R R18, PR, RZ, 0x2 ;  /* 0x00000002ff127803 */ /* 0x000fe40000000000 */
[----:B------:R-:W-:Y:S02]  /*0f60*/  PLOP3.LUT P3, PT, P3, PT, PT, 0x8, 0x80 ;  /* 0x000000000080781c */ /* 0x000fe40001f6e170 */
[----:B------:R-:W-:Y:S02]  /*0f70*/  P2R R34, PR, RZ, 0x1 ;  /* 0x00000001ff227803 */ /* 0x000fe40000000000 */
[----:B------:R-:W-:-:S13]  /*0f80*/  PLOP3.LUT P2, PT, P6, PT, PT, 0x8, 0x80 ;  /* 0x000000000080781c */ /* 0x000fda000374e170 */
.L_x_60:
[----:B------:R-:W-:Y:S01]  /*0f90*/  ISETP.NE.AND P6, PT, R17, RZ, PT ;  /* 0x000000ff1100720c */ /* 0x000fe20003fc5270 */
[----:B------:R-:W-:Y:S01]  /*0fa0*/  IMAD.MOV.U32 R5, RZ, RZ, 0x2 ;  /* 0x00000002ff057424 */ /* 0x000fe200078e00ff */
[----:B------:R-:W-:Y:S01]  /*0fb0*/  ISETP.NE.AND P1, PT, R18, RZ, PT ;  /* 0x000000ff1200720c */ /* 0x000fe20003f25270 */
[----:B------:R-:W-:Y:S01]  /*0fc0*/  @!P5 IMAD.MOV R5, RZ, RZ, 0x1 ;  /* 0x00000001ff05d424 */ /* 0x000fe200078e02ff */
[----:B------:R-:W-:Y:S01]  /*0fd0*/  SEL R4, RZ, 0x1, !P5 ;  /* 0x00000001ff047807 */ /* 0x000fe20006800000 */
[----:B------:R-:W-:Y:S01]  /*0fe0*/  IMAD.MOV.U32 R8, RZ, RZ, R3 ;  /* 0x000000ffff087224 */ /* 0x000fe200078e0003 */
[----:B------:R-:W-:Y:S01]  /*0ff0*/  ISETP.NE.AND P0, PT, R34, RZ, PT ;  /* 0x000000ff2200720c */ /* 0x000fe20003f05270 */
[----:B------:R-:W-:Y:S01]  /*1000*/  IMAD.MOV.U32 R9, RZ, RZ, R6 ;  /* 0x000000ffff097224 */ /* 0x000fe200078e0006 */
[----:B------:R0:W-:Y:S01]  /*1010*/  STL [R1+0x1c], R2 ;  /* 0x00001c0201007387 */ /* 0x0001e20000100800 */
[----:B------:R-:W-:Y:S01]  /*1020*/  IMAD.MOV.U32 R6, RZ, RZ, R7 ;  /* 0x000000ffff067224 */ /* 0x000fe200078e0007 */
[----:B------:R-:W-:Y:S01]  /*1030*/  BSSY.RECONVERGENT B0, `(.L_x_6) ;  /* 0x00001f3000007945 */ /* 0x000fe20003800200 */
[----:B------:R-:W-:Y:S01]  /*1040*/  IMAD.MOV.U32 R7, RZ, RZ, R10 ;  /* 0x000000ffff077224 */ /* 0x000fe200078e000a */
[----:B------:R0:W-:Y:S01]  /*1050*/  STL.64 [R1+0x20], R8 ;  /* 0x0000200801007387 */ /* 0x0001e20000100a00 */
[----:B------:R-:W-:-:S02]  /*1060*/  @!P6 IMAD.MOV R5, RZ, RZ, R4 ;  /* 0x000000ffff05e224 */ /* 0x000fc400078e0204 */
[----:B------:R-:W-:Y:S01]  /*1070*/  IMAD.MOV.U32 R12, RZ, RZ, R11 ;  /* 0x000000ffff0c7224 */ /* 0x000fe200078e000b */
[----:B------:R0:W-:Y:S01]  /*1080*/  STL.64 [R1+0x28], R6 ;  /* 0x0000280601007387 */ /* 0x0001e20000100a00 */
[----:B------:R-:W-:Y:S02]  /*1090*/  VIADD R4, R5, 0x1 ;  /* 0x0000000105047836 */ /* 0x000fe40000000000 */
[----:B------:R-:W-:Y:S01]  /*10a0*/  @!P1 IMAD.MOV R4, RZ, RZ, R5 ;  /* 0x000000ffff049224 */ /* 0x000fe200078e0205 */
[----:B------:R0:W-:Y:S01]  /*10b0*/  STL.64 [R1+0x30], R12 ;  /* 0x0000300c01007387 */ /* 0x0001e20000100a00 */
[----:B------:R-:W-:Y:S02]  /*10c0*/  VIADD R0, R0, 0x1 ;  /* 0x0000000100007836 */ /* 0x000fe40000000000 */
[----:B------:R-:W-:Y:S02]  /*10d0*/  VIADD R5, R4, 0x1 ;  /* 0x0000000104057836 */ /* 0x000fe40000000000 */
[----:B------:R-:W-:-:S04]  /*10e0*/  @!P0 IMAD.MOV R5, RZ, RZ, R4 ;  /* 0x000000ffff058224 */ /* 0x000fc800078e0204 */
[----:B------:R-:W-:Y:S02]  /*10f0*/  VIADD R3, R5, 0x1 ;  /* 0x0000000105037836 */ /* 0x000fe40000000000 */
[----:B------:R-:W-:-:S04]  /*1100*/  @!P4 IMAD.MOV R3, RZ, RZ, R5 ;  /* 0x000000ffff03c224 */ /* 0x000fc800078e0205 */
[----:B------:R-:W-:Y:S02]  /*1110*/  VIADD R4, R3, 0x1 ;  /* 0x0000000103047836 */ /* 0x000fe40000000000 */
[----:B------:R-:W-:Y:S01]  /*1120*/  @!P3 IMAD.MOV R4, RZ, RZ, R3 ;  /* 0x000000ffff04b224 */ /* 0x000fe200078e0203 */
[----:B------:R-:W-:-:S04]  /*1130*/  SEL R3, RZ, 0x1, !P2 ;  /* 0x00000001ff037807 */ /* 0x000fc80005000000 */
[----:B------:R-:W-:-:S13]  /*1140*/  LOP3.LUT P0, RZ, R4, R3, RZ, 0xfc, !PT ;  /* 0x0000000304ff7212 */ /* 0x000fda000780fcff */
[----:B0-----:R-:W-:Y:S05]  /*1150*/  @!P0 BRA `(.L_x_7) ;  /* 0x0000001c00808947 */ /* 0x001fea0003800000 */
.L_x_59:
[----:B------:R-:W-:Y:S01]  /*1160*/  P2R R2, PR, RZ, 0x4 ;  /* 0x00000004ff027803 */ /* 0x000fe20000000000 */
[----:B------:R-:W-:Y:S01]  /*1170*/  BSSY.RECONVERGENT B2, `(.L_x_8) ;  /* 0x0000037000027945 */ /* 0x000fe20003800200 */
[----:B------:R-:W-:Y:S01]  /*1180*/  ISETP.NE.AND P6, PT, R17, RZ, PT ;  /* 0x000000ff1100720c */ /* 0x000fe20003fc5270 */
[----:B------:R-:W-:Y:S01]  /*1190*/  IMAD.MOV.U32 R12, RZ, RZ, RZ ;  /* 0x000000ffff0c7224 */ /* 0x000fe200078e00ff */
[----:B------:R-:W-:Y:S02]  /*11a0*/  PLOP3.LUT P2, PT, PT, PT, PT, 0x8, 0x80 ;  /* 0x000000000080781c */ /* 0x000fe40003f4e170 */
[----:B------:R-:W-:Y:S02]  /*11b0*/  PLOP3.LUT P1, PT, PT, PT, PT, 0x8, 0x80 ;  /* 0x000000000080781c */ /* 0x000fe40003f2e170 */
[----:B------:R-:W-:Y:S02]  /*11c0*/  P2R R9, PR, RZ, 0x4 ;  /* 0x00000004ff097803 */ /* 0x000fe40000000000 */
[----:B------:R-:W-:-:S02]  /*11d0*/  PLOP3.LUT P2, PT, PT, PT, PT, 0x8, 0x80 ;  /* 0x000000000080781c */ /* 0x000fc40003f4e170 */
[----:B------:R-:W-:Y:S02]  /*11e0*/  P2R R7, PR, RZ, 0x2 ;  /* 0x00000002ff077803 */ /* 0x000fe40000000000 */
[----:B------:R-:W-:Y:S02]  /*11f0*/  P2R R8, PR, RZ, 0x4 ;  /* 0x00000004ff087803 */ /* 0x000fe40000000000 */
[----:B------:R-:W-:Y:S02]  /*1200*/  PLOP3.LUT P2, PT, PT, PT, PT, 0x8, 0x80 ;  /* 0x000000000080781c */ /* 0x000fe40003f4e170 */
[----:B------:R-:W-:Y:S02]  /*1210*/  PLOP3.LUT P0, PT, PT, PT, PT, 0x8, 0x80 ;  /* 0x000000000080781c */ /* 0x000fe40003f0e170 */
[----:B------:R-:W-:Y:S02]  /*1220*/  P2R R6, PR, RZ, 0x4 ;  /* 0x00000004ff067803 */ /* 0x000fe40000000000 */
[----:B------:R-:W-:-:S02]  /*1230*/  PLOP3.LUT P1, PT, PT, PT, PT, 0x8, 0x80 ;  /* 0x000000000080781c */ /* 0x000fc40003f2e170 */
[----:B------:R-:W-:Y:S01]  /*1240*/  ISETP.NE.AND P2, PT, R2, RZ, PT ;  /* 0x000000ff0200720c */ /* 0x000fe20003f45270 */
[----:B------:R-:W-:-:S12]  /*1250*/  @P6 BRA `(.L_x_9) ;  /* 0x0000000000a06947 */ /* 0x000fd80003800000 */
[----:B------:R-:W-:Y:S01]  /*1260*/  PLOP3.LUT P0, PT, PT, PT, PT, 0x80, 0x8 ;  /* 0x000000000008781c */ /* 0x000fe20003f0f070 */
[----:B------:R-:W-:Y:S01]  /*1270*/  IMAD.MOV.U32 R12, RZ, RZ, 0x1 ;  /* 0x00000001ff0c7424 */ /* 0x000fe200078e00ff */
[----:B------:R-:W-:Y:S11]  /*1280*/  @P5 BRA `(.L_x_9) ;  /* 0x0000000000945947 */ /* 0x000ff60003800000 */
[----:B------:R-:W-:Y:S01]  /*1290*/  ISETP.NE.AND P6, PT, R18, RZ, PT ;  /* 0x000000ff1200720c */ /* 0x000fe20003fc5270 */
[----:B------:R-:W-:Y:S01]  /*12a0*/  IMAD.MOV.U32 R12, RZ, RZ, 0x2 ;  /* 0x00000002ff0c7424 */ /* 0x000fe200078e00ff */
[----:B------:R-:W-:Y:S02]  /*12b0*/  PLOP3.LUT P5, PT, PT, PT, PT, 0x80, 0x8 ;  /* 0x000000000008781c */ /* 0x000fe40003faf070 */
[----:B------:R-:W-:Y:S02]  /*12c0*/  PLOP3.LUT P0, PT, PT, PT, PT, 0x8, 0x80 ;  /* 0x000000000080781c */ /* 0x000fe40003f0e170 */
[----:B------:R-:W-:Y:S02]  /*12d0*/  P2R R9, PR, RZ, 0x20 ;  /* 0x00000020ff097803 */ /* 0x000fe40000000000 */
[----:B------:R-:W-:Y:S02]  /*12e0*/  PLOP3.LUT P5, PT, PT, PT, PT, 0x8, 0x80 ;  /* 0x000000000080781c */ /* 0x000fe40003fae170 */
[----:B------:R-:W-:-:S02]  /*12f0*/  PLOP3.LUT P1, PT, PT, PT, PT, 0x8, 0x80 ;  /* 0x000000000080781c */ /* 0x000fc40003f2e170 */
[----:B------:R-:W-:Y:S02]  /*1300*/  P2R R8, PR, RZ, 0x20 ;  /* 0x00000020ff087803 */ /* 0x000fe40000000000 */
[----:B------:R-:W-:-:S04]  /*1310*/  PLOP3.LUT P5, PT, PT, PT, PT, 0x8, 0x80 ;  /* 0x000000000080781c */ /* 0x000fc80003fae170 */
[----:B------:R-:W-:Y:S01]  /*1320*/  P2R R6, PR, RZ, 0x20 ;  /* 0x00000020ff067803 */ /* 0x000fe20000000000 */
[----:B------:R-:W-:Y:S08]  /*1330*/  @P6 BRA `(.L_x_9) ;  /* 0x0000000000686947 */ /* 0x000ff00003800000 */
        /* <DEDUP_REMOVED lines=11> */
[----:B------:R-:W-:Y:S01]  /*13f0*/  @!P4 IMAD.MOV.U32 R2, RZ, RZ, 0x6 ;  /* 0x00000006ff02c424 */ /* 0x000fe200078e00ff */
[----:B------:R-:W-:Y:S01]  /*1400*/  ISETP.NE.AND P6, PT, R7, RZ, PT ;  /* 0x000000ff0700720c */ /* 0x000fe20003fc5270 */
[----:B------:R-:W-:Y:S01]  /*1410*/  IMAD.MOV.U32 R12, RZ, RZ, 0x4 ;  /* 0x00000004ff0c7424 */ /* 0x000fe200078e00ff */
[----:B------:R-:W-:Y:S02]  /*1420*/  PLOP3.LUT P5, PT, PT, PT, PT, 0x8, 0x80 ;  /* 0x000000000080781c */ /* 0x000fe40003fae170 */
[----:B------:R-:W-:Y:S02]  /*1430*/  PLOP3.LUT P1, PT, PT, PT, PT, 0x8, 0x80 ;  /* 0x000000000080781c */ /* 0x000fe40003f2e170 */
[----:B------:R-:W-:Y:S02]  /*1440*/  @!P4 PLOP3.LUT P6, PT, P3, PT, PT, 0x80, 0x8 ;  /* 0x000000000008c81c */ /* 0x000fe40001fcf070 */
[----:B------:R-:W-:Y:S02]  /*1450*/  @!P4 PLOP3.LUT P5, PT, P2, P3, PT, 0x20, 0x2 ;  /* 0x000000000002c81c */ /* 0x000fe400017a6470 */
[----:B------:R-:W-:-:S02]  /*1460*/  @!P4 SEL R2, R2, 0x7, P2 ;  /* 0x000000070202c807 */ /* 0x000fc40001000000 */
[----:B------:R-:W-:Y:S02]  /*1470*/  P2R R9, PR, RZ, 0x2 ;  /* 0x00000002ff097803 */ /* 0x000fe40000000000 */
[----:B------:R-:W-:Y:S02]  /*1480*/  PLOP3.LUT P0, PT, PT, PT, PT, 0x8, 0x80 ;  /* 0x000000000080781c */ /* 0x000fe40003f0e170 */
[----:B------:R-:W-:Y:S02]  /*1490*/  PLOP3.LUT P1, PT, PT, PT, PT, 0x8, 0x80 ;  /* 0x000000000080781c */ /* 0x000fe40003f2e170 */
[----:B------:R-:W-:Y:S02]  /*14a0*/  P2R R8, PR, RZ, 0x10 ;  /* 0x00000010ff087803 */ /* 0x000fe40000000000 */
[----:B------:R-:W-:Y:S02]  /*14b0*/  P2R R7, PR, RZ, 0x40 ;  /* 0x00000040ff077803 */ /* 0x000fe40000000000 */
[----:B------:R-:W-:-:S02]  /*14c0*/  @!P4 SEL R12, R2, 0x5, !P3 ;  /* 0x00000005020cc807 */ /* 0x000fc40005800000 */
[----:B------:R-:W-:-:S07]  /*14d0*/  P2R R6, PR, RZ, 0x20 ;  /* 0x00000020ff067803 */ /* 0x000fce0000000000 */
.L_x_9:
[----:B------:R-:W-:Y:S05]  /*14e0*/  BSYNC.RECONVERGENT B2 ;  /* 0x0000000000027941 */ /* 0x000fea0003800200 */
.L_x_8:
[----:B------:R-:W-:Y:S02]  /*14f0*/  R2UR UR4, R32 ;  /* 0x00000000200472ca */ /* 0x000fe400000e0000 */
[----:B------:R-:W-:-:S13]  /*1500*/  R2UR UR5, R33 ;  /* 0x00000000210572ca */ /* 0x000fda00000e0000 */
[----:B------:R-:W2:Y:S01]  /*1510*/  LDG.E R4, desc[UR4][R38.64] ;  /* 0x0000000426047981 */ /* 0x000ea2000c1e1900 */
[----:B------:R-:W-:Y:S01]  /*1520*/  IMAD R5, R12, 0x4, R1 ;  /* 0x000000040c057824 */ /* 0x000fe200078e0201 */
[----:B------:R-:W-:Y:S01]  /*1530*/  BSSY.RECONVERGENT B2, `(.L_x_10) ;  /* 0x0000019000027945 */ /* 0x000fe20003800200 */
[----:B------:R-:W-:Y:S02]  /*1540*/  IMAD.MOV.U32 R2, RZ, RZ, -0x1 ;  /* 0xffffffffff027424 */ /* 0x000fe400078e00ff */
[----:B------:R-:W-:-:S03]  /*1550*/  IMAD.MOV.U32 R3, RZ, RZ, -0x1 ;  /* 0xffffffffff037424 */ /* 0x000fc600078e00ff */
[----:B------:R0:W-:Y:S04]  /*1560*/  STL [R5], R2 ;  /* 0x0000000205007387 */ /* 0x0001e80000100800 */
[----:B------:R0:W-:Y:S04]  /*1570*/  STL [R5+0x1c], R2 ;  /* 0x00001c0205007387 */ /* 0x0001e80000100800 */
[----:B------:R0:W-:Y:S04]  /*1580*/  STL.64 [R1+0x38], R2 ;  /* 0x0000380201007387 */ /* 0x0001e80000100a00 */
[----:B------:R0:W-:Y:S04]  /*1590*/  STL.64 [R1+0x40], R2 ;  /* 0x0000400201007387 */ /* 0x0001e80000100a00 */
[----:B------:R0:W-:Y:S04]  /*15a0*/  STL.64 [R1+0x48], R2 ;  /* 0x0000480201007387 */ /* 0x0001e80000100a00 */
[----:B------:R0:W-:Y:S01]  /*15b0*/  STL [R1+0x50], R2 ;  /* 0x0000500201007387 */ /* 0x0001e20000100800 */
[----:B--2---:R-:W-:-:S13]  /*15c0*/  ISETP.NE.AND P2, PT, R4, R12, PT ;  /* 0x0000000c0400720c */ /* 0x004fda0003f45270 */
[----:B0-----:R-:W-:Y:S05]  /*15d0*/  @P2 BRA `(.L_x_11) ;  /* 0x00000000001c2947 */ /* 0x001fea0003800000 */
[----:B------:R-:W-:Y:S02]  /*15e0*/  R2UR UR4, R32 ;  /* 0x00000000200472ca */ /* 0x000fe400000e0000 */
[----:B------:R-:W-:-:S13]  /*15f0*/  R2UR UR5, R33 ;  /* 0x00000000210572ca */ /* 0x000fda00000e0000 */
[----:B------:R-:W2:Y:S01]  /*1600*/  LDG.E R2, desc[UR4][R38.64+0x4] ;  /* 0x0000040426027981 */ /* 0x000ea2000c1e1900 */
[----:B------:R-:W-:Y:S02]  /*1610*/  IMAD.MOV.U32 R3, RZ, RZ, 0x1 ;  /* 0x00000001ff037424 */ /* 0x000fe400078e00ff */
[----:B--2---:R-:W-:-:S05]  /*1620*/  IMAD R2, R2, 0x4, R15 ;  /* 0x0000000402027824 */ /* 0x004fca00078e020f */
[----:B------:R1:W-:Y:S01]  /*1630*/  STL [R2], R3 ;  /* 0x0000000302007387 */ /* 0x0003e20000100800 */
[----:B------:R-:W-:Y:S05]  /*1640*/  BRA `(.L_x_12) ;  /* 0x00000000001c7947 */ /* 0x000fea0003800000 */
.L_x_11:
[----:B------:R-:W-:Y:S02]  /*1650*/  R2UR UR4, R32 ;  /* 0x00000000200472ca */ /* 0x000fe400000e0000 */
[----:B------:R-:W-:-:S13]  /*1660*/  R2UR UR5, R33 ;  /* 0x00000000210572ca */ /* 0x000fda00000e0000 */
[----:B------:R-:W2:Y:S02]  /*1670*/  LDG.E R3, desc[UR4][R38.64+0x4] ;  /* 0x0000040426037981 */ /* 0x000ea4000c1e1900 */
[----:B--2---:R-:W-:-:S13]  /*1680*/  ISETP.NE.AND P2, PT, R3, R12, PT ;  /* 0x0000000c0300720c */ /* 0x004fda0003f45270 */
[----:B------:R-:W-:Y:S02]  /*1690*/  @!P2 IMAD R2, R4, 0x4, R15 ;  /* 0x000000040402a824 */ /* 0x000fe400078e020f */
[----:B------:R-:W-:-:S05]  /*16a0*/  @!P2 IMAD.MOV.U32 R3, RZ, RZ, 0x1 ;  /* 0x00000001ff03a424 */ /* 0x000fca00078e00ff */
[----:B------:R0:W-:Y:S02]  /*16b0*/  @!P2 STL [R2], R3 ;  /* 0x000000030200a387 */ /* 0x0001e40000100800 */
.L_x_12:
[----:B------:R-:W-:Y:S05]  /*16c0*/  BSYNC.RECONVERGENT B2 ;  /* 0x0000000000027941 */ /* 0x000fea0003800200 */
.L_x_10:
[----:B------:R-:W-:Y:S02]  /*16d0*/  R2UR UR4, R32 ;  /* 0x00000000200472ca */ /* 0x000fe400000e0000 */
[----:B------:R-:W-:-:S13]  /*16e0*/  R2UR UR5, R33 ;  /* 0x00000000210572ca */ /* 0x000fda00000e0000 */
[----:B01----:R-:W2:Y:S01]  /*16f0*/  LDG.E R2, desc[UR4][R38.64+0x8] ;  /* 0x0000080426027981 */ /* 0x003ea2000c1e1900 */
[----:B------:R-:W-:Y:S01]  /*1700*/  BSSY.RECONVERGENT B2, `(.L_x_13) ;  /* 0x0000012000027945 */ /* 0x000fe20003800200 */
[----:B--2---:R-:W-:-:S13]  /*1710*/  ISETP.NE.AND P2, PT, R2, R12, PT ;  /* 0x0000000c0200720c */ /* 0x004fda0003f45270 */
[----:B------:R-:W-:Y:S05]  /*1720*/  @!P2 BRA `(.L_x_14) ;  /* 0x000000000024a947 */ /* 0x000fea0003800000 */
[----:B------:R-:W-:Y:S02]  /*1730*/  R2UR UR4, R32 ;  /* 0x00000000200472ca */ /* 0x000fe400000e0000 */
[----:B------:R-:W-:-:S13]  /*1740*/  R2UR UR5, R33 ;  /* 0x00000000210572ca */ /* 0x000fda00000e0000 */
[----:B------:R-:W2:Y:S02]  /*1750*/  LDG.E R3, desc[UR4][R38.64+0xc] ;  /* 0x00000c0426037981 */ /* 0x000ea4000c1e1900 */
[----:B--2---:R-:W-:-:S13]  /*1760*/  ISETP.NE.AND P2, PT, R3, R12, PT ;  /* 0x0000000c0300720c */ /* 0x004fda0003f45270 */
[----:B------:R-:W-:Y:S05]  /*1770*/  @P2 BRA `(.L_x_15) ;  /* 0x0000000000282947 */ /* 0x000fea0003800000 */
[----:B------:R-:W-:Y:S02]  /*1780*/  IMAD R2, R2, 0x4, R15 ;  /* 0x0000000402027824 */ /* 0x000fe400078e020f */
[----:B------:R-:W-:-:S05]  /*1790*/  IMAD.MOV.U32 R3, RZ, RZ, 0x1 ;  /* 0x00000001ff037424 */ /* 0x000fca00078e00ff */
[----:B------:R0:W-:Y:S01]  /*17a0*/  STL [R2], R3 ;  /* 0x0000000302007387 */ /* 0x0001e20000100800 */
[----:B------:R-:W-:Y:S05]  /*17b0*/  BRA `(.L_x_15) ;  /* 0x0000000000187947 */ /* 0x000fea0003800000 */
.L_x_14:
[----:B------:R-:W-:Y:S02]  /*17c0*/  R2UR UR4, R32 ;  /* 0x00000000200472ca */ /* 0x000fe400000e0000 */
[----:B------:R-:W-:-:S13]  /*17d0*/  R2UR UR5, R33 ;  /* 0x00000000210572ca */ /* 0x000fda00000e0000 */
[----:B------:R-:W2:Y:S01]  /*17e0*/  LDG.E R2, desc[UR4][R38.64+0xc] ;  /* 0x00000c0426027981 */ /* 0x000ea2000c1e1900 */
[----:B------:R-:W-:Y:S02]  /*17f0*/  IMAD.MOV.U32 R3, RZ, RZ, 0x1 ;  /* 0x00000001ff037424 */ /* 0x000fe400078e00ff */
[----:B--2---:R-:W-:-:S05]  /*1800*/  IMAD R2, R2, 0x4, R15 ;  /* 0x0000000402027824 */ /* 0x004fca00078e020f */
[----:B------:R1:W-:Y:S02]  /*1810*/  STL [R2], R3 ;  /* 0x0000000302007387 */ /* 0x0003e40000100800 */
.L_x_15:
[----:B------:R-:W-:Y:S05]  /*1820*/  BSYNC.RECONVERGENT B2 ;  /* 0x0000000000027941 */ /* 0x000fea0003800200 */
.L_x_13:
        /* <DEDUP_REMOVED lines=15> */
.L_x_17:
[----:B------:R-:W-:Y:S02]  /*1920*/  R2UR UR4, R32 ;  /* 0x00000000200472ca */ /* 0x000fe400000e0000 */
[----:B------:R-:W-:-:S13]  /*1930*/  R2UR UR5, R33 ;  /* 0x00000000210572ca */ /* 0x000fda00000e0000 */
[----:B------:R-:W2:Y:S01]  /*1940*/  LDG.E R2, desc[UR4][R38.64+0x14] ;  /* 0x0000140426027981 */ /* 0x000ea2000c1e1900 */
[----:B------:R-:W-:Y:S02]  /*1950*/  IMAD.MOV.U32 R3, RZ, RZ, 0x1 ;  /* 0x00000001ff037424 */ /* 0x000fe400078e00ff */
[----:B--2---:R-:W-:-:S05]  /*1960*/  IMAD R2, R2, 0x4, R15 ;  /* 0x0000000402027824 */ /* 0x004fca00078e020f */
[----:B------:R0:W-:Y:S02]  /*1970*/  STL [R2], R3 ;  /* 0x0000000302007387 */ /* 0x0001e40000100800 */
.L_x_18:
[----:B------:R-:W-:Y:S05]  /*1980*/  BSYNC.RECONVERGENT B2 ;  /* 0x0000000000027941 */ /* 0x000fea0003800200 */
.L_x_16:
        /* <DEDUP_REMOVED lines=15> */
.L_x_20:
[----:B------:R-:W-:Y:S02]  /*1a80*/  R2UR UR4, R32 ;  /* 0x00000000200472ca */ /* 0x000fe400000e0000 */
[----:B------:R-:W-:-:S13]  /*1a90*/  R2UR UR5, R33 ;  /* 0x00000000210572ca */ /* 0x000fda00000e0000 */
[----:B------:R-:W2:Y:S01]  /*1aa0*/  LDG.E R2, desc[UR4][R38.64+0x1c] ;  /* 0x00001c0426027981 */ /* 0x000ea2000c1e1900 */
[----:B------:R-:W-:Y:S02]  /*1ab0*/  IMAD.MOV.U32 R3, RZ, RZ, 0x1 ;  /* 0x00000001ff037424 */ /* 0x000fe400078e00ff */
[----:B--2---:R-:W-:-:S05]  /*1ac0*/  IMAD R2, R2, 0x4, R15 ;  /* 0x0000000402027824 */ /* 0x004fca00078e020f */
[----:B------:R0:W-:Y:S02]  /*1ad0*/  STL [R2], R3 ;  /* 0x0000000302007387 */ /* 0x0001e40000100800 */
.L_x_21:
[----:B------:R-:W-:Y:S05]  /*1ae0*/  BSYNC.RECONVERGENT B2 ;  /* 0x0000000000027941 */ /* 0x000fea0003800200 */
.L_x_19:
        /* <DEDUP_REMOVED lines=15> */
.L_x_23:
[----:B------:R-:W-:Y:S02]  /*1be0*/  R2UR UR4, R32 ;  /* 0x00000000200472ca */ /* 0x000fe400000e0000 */
[----:B------:R-:W-:-:S13]  /*1bf0*/  R2UR UR5, R33 ;  /* 0x00000000210572ca */ /* 0x000fda00000e0000 */
[----:B------:R-:W2:Y:S01]  /*1c00*/  LDG.E R2, desc[UR4][R38.64+0x24] ;  /* 0x0000240426027981 */ /* 0x000ea2000c1e1900 */
[----:B------:R-:W-:Y:S02]  /*1c10*/  IMAD.MOV.U32 R3, RZ, RZ, 0x1 ;  /* 0x00000001ff037424 */ /* 0x000fe400078e00ff */
[----:B--2---:R-:W-:-:S05]  /*1c20*/  IMAD R2, R2, 0x4, R15 ;  /* 0x0000000402027824 */ /* 0x004fca00078e020f */
[----:B------:R1:W-:Y:S02]  /*1c30*/  STL [R2], R3 ;  /* 0x0000000302007387 */ /* 0x0003e40000100800 */
.L_x_24:
[----:B------:R-:W-:Y:S05]  /*1c40*/  BSYNC.RECONVERGENT B2 ;  /* 0x0000000000027941 */ /* 0x000fea0003800200 */
.L_x_22:
        /* <DEDUP_REMOVED lines=15> */
.L_x_26:
[----:B------:R-:W-:Y:S02]  /*1d40*/  R2UR UR4, R32 ;  /* 0x00000000200472ca */ /* 0x000fe400000e0000 */
[----:B------:R-:W-:-:S13]  /*1d50*/  R2UR UR5, R33 ;  /* 0x00000000210572ca */ /* 0x000fda00000e0000 */
[----:B------:R-:W2:Y:S01]  /*1d60*/  LDG.E R2, desc[UR4][R38.64+0x2c] ;  /* 0x00002c0426027981 */ /* 0x000ea2000c1e1900 */
[----:B------:R-:W-:Y:S02]  /*1d70*/  IMAD.MOV.U32 R3, RZ, RZ, 0x1 ;  /* 0x00000001ff037424 */ /* 0x000fe400078e00ff */
[----:B--2---:R-:W-:-:S05]  /*1d80*/  IMAD R2, R2, 0x4, R15 ;  /* 0x0000000402027824 */ /* 0x004fca00078e020f */
[----:B------:R0:W-:Y:S02]  /*1d90*/  STL [R2], R3 ;  /* 0x0000000302007387 */ /* 0x0001e40000100800 */
.L_x_27:
[----:B------:R-:W-:Y:S05]  /*1da0*/  BSYNC.RECONVERGENT B2 ;  /* 0x0000000000027941 */ /* 0x000fea0003800200 */
.L_x_25:
        /* <DEDUP_REMOVED lines=15> */
.L_x_29:
[----:B------:R-:W-:Y:S02]  /*1ea0*/  R2UR UR4, R32 ;  /* 0x00000000200472ca */ /* 0x000fe400000e0000 */
[----:B------:R-:W-:-:S13]  /*1eb0*/  R2UR UR5, R33 ;  /* 0x00000000210572ca */ /* 0x000fda00000e0000 */
[----:B------:R-:W2:Y:S01]  /*1ec0*/  LDG.E R2, desc[UR4][R38.64+0x34] ;  /* 0x0000340426027981 */ /* 0x000ea2000c1e1900 */
[----:B------:R-:W-:Y:S02]  /*1ed0*/  IMAD.MOV.U32 R3, RZ, RZ, 0x1 ;  /* 0x00000001ff037424 */ /* 0x000fe400078e00ff */
[----:B--2---:R-:W-:-:S05]  /*1ee0*/  IMAD R2, R2, 0x4, R15 ;  /* 0x0000000402027824 */ /* 0x004fca00078e020f */
[----:B------:R0:W-:Y:S02]  /*1ef0*/  STL [R2], R3 ;  /* 0x0000000302007387 */ /* 0x0001e40000100800 */
.L_x_30:
[----:B------:R-:W-:Y:S05]  /*1f00*/  BSYNC.RECONVERGENT B2 ;  /* 0x0000000000027941 */ /* 0x000fea0003800200 */
.L_x_28:
        /* <DEDUP_REMOVED lines=15> */
.L_x_32:
[----:B------:R-:W-:Y:S02]  /*2000*/  R2UR UR4, R32 ;  /* 0x00000000200472ca */ /* 0x000fe400000e0000 */
[----:B------:R-:W-:-:S13]  /*2010*/  R2UR UR5, R33 ;  /* 0x00000000210572ca */ /* 0x000fda00000e0000 */
[----:B------:R-:W2:Y:S01]  /*2020*/  LDG.E R2, desc[UR4][R38.64+0x3c] ;  /* 0x00003c0426027981 */ /* 0x000ea2000c1e1900 */
[----:B------:R-:W-:Y:S02]  /*2030*/  IMAD.MOV.U32 R3, RZ, RZ, 0x1 ;  /* 0x00000001ff037424 */ /* 0x000fe400078e00ff */
[----:B--2---:R-:W-:-:S05]  /*2040*/  IMAD R2, R2, 0x4, R15 ;  /* 0x0000000402027824 */ /* 0x004fca00078e020f */
[----:B------:R0:W-:Y:S02]  /*2050*/  STL [R2], R3 ;  /* 0x0000000302007387 */ /* 0x0001e40000100800 */
.L_x_33:
[----:B------:R-:W-:Y:S05]  /*2060*/  BSYNC.RECONVERGENT B2 ;  /* 0x0000000000027941 */ /* 0x000fea0003800200 */
.L_x_31:
[----:B------:R-:W-:Y:S01]  /*2070*/  ISETP.NE.AND P2, PT, R17, RZ, PT ;  /* 0x000000ff1100720c */ /* 0x000fe20003f45270 */
[----:B------:R-:W-:-:S12]  /*2080*/  BSSY.RECONVERGENT B2, `(.L_x_34) ;  /* 0x000000c000027945 */ /* 0x000fd80003800200 */
[----:B------:R-:W-:Y:S05]  /*2090*/  @P2 BRA `(.L_x_35) ;  /* 0x00000000001c2947 */ /* 0x000fea0003800000 */
[----:B01----:R-:W2:Y:S01]  /*20a0*/  LDL R2, [R1+0x38] ;  /* 0x0000380001027983 */ /* 0x003ea20000100800 */
[----:B------:R-:W-:-:S04]  /*20b0*/  PLOP3.LUT P3, PT, PT, PT, PT, 0x80, 0x8 ;  /* 0x000000000008781c */ /* 0x000fc80003f6f070 */
[----:B------:R-:W-:Y:S01]  /*20c0*/  P2R R3, PR, RZ, 0x8 ;  /* 0x00000008ff037803 */ /* 0x000fe20000000000 */
[----:B--2---:R-:W-:-:S05]  /*20d0*/  VIADD R2, R2, 0x1 ;  /* 0x0000000102027836 */ /* 0x004fca0000000000 */
[----:B------:R-:W-:Y:S01]  /*20e0*/  ISETP.GE.U32.AND P2, PT, R2, 0x2, PT ;  /* 0x000000020200780c */ /* 0x000fe20003f46070 */
[----:B------:R-:W-:-:S12]  /*20f0*/  IMAD.MOV.U32 R2, RZ, RZ, 0x1 ;  /* 0x00000001ff027424 */ /* 0x000fd800078e00ff */
[----:B------:R-:W-:Y:S05]  /*2100*/  @!P2 BRA `(.L_x_36) ;  /* 0x00000000000ca947 */ /* 0x000fea0003800000 */
.L_x_35:
[----:B------:R-:W-:Y:S01]  /*2110*/  PLOP3.LUT P2, PT, PT, PT, PT, 0x8, 0x80 ;  /* 0x000000000080781c */ /* 0x000fe20003f4e170 */
[----:B01----:R-:W-:-:S03]  /*2120*/  IMAD.MOV.U32 R2, RZ, RZ, -0x1 ;  /* 0xffffffffff027424 */ /* 0x003fc600078e00ff */
[----:B------:R-:W-:-:S09]  /*2130*/  P2R R3, PR, RZ, 0x4 ;  /* 0x00000004ff037803 */ /* 0x000fd20000000000 */
.L_x_36:
[----:B------:R-:W-:Y:S05]  /*2140*/  BSYNC.RECONVERGENT B2 ;  /* 0x0000000000027941 */ /* 0x000fea0003800200 */
.L_x_34:
[----:B------:R0:W-:Y:S01]  /*2150*/  STL [R1+0x38], R2 ;  /* 0x0000380201007387 */ /* 0x0001e20000100800 */
[----:B------:R-:W-:Y:S04]  /*2160*/  BSSY.RECONVERGENT B2, `(.L_x_37) ;  /* 0x000000a000027945 */ /* 0x000fe80003800200 */
[----:B------:R-:W-:Y:S05]  /*2170*/  @P0 BRA `(.L_x_38) ;  /* 0x0000000000180947 */ /* 0x000fea0003800000 */
[----:B0-----:R-:W2:Y:S01]  /*2180*/  LDL R2, [R1+0x3c] ;  /* 0x00003c0001027983 */ /* 0x001ea20000100800 */
[----:B------:R-:W-:Y:S01]  /*2190*/  PLOP3.LUT P5, PT, PT, PT, PT, 0x80, 0x8 ;  /* 0x000000000008781c */ /* 0x000fe20003faf070 */
[----:B--2---:R-:W-:-:S05]  /*21a0*/  VIADD R2, R2, 0x1 ;  /* 0x0000000102027836 */ /* 0x004fca0000000000 */
[----:B------:R-:W-:Y:S01]  /*21b0*/  ISETP.GE.U32.AND P0, PT, R2, 0x2, PT ;  /* 0x000000020200780c */ /* 0x000fe20003f06070 */
[----:B------:R-:W-:-:S12]  /*21c0*/  IMAD.MOV.U32 R2, RZ, RZ, 0x1 ;  /* 0x00000001ff027424 */ /* 0x000fd800078e00ff */
[----:B------:R-:W-:Y:S05]  /*21d0*/  @!P0 BRA `(.L_x_39) ;  /* 0x0000000000088947 */ /* 0x000fea0003800000 */
.L_x_38:
[----:B------:R-:W-:Y:S01]  /*21e0*/  PLOP3.LUT P5, PT, PT, PT, PT, 0x8, 0x80 ;  /* 0x000000000080781c */ /* 0x000fe20003fae170 */
[----:B0-----:R-:W-:-:S12]  /*21f0*/  IMAD.MOV.U32 R2, RZ, RZ, -0x1 ;  /* 0xffffffffff027424 */ /* 0x001fd800078e00ff */
.L_x_39:
[----:B------:R-:W-:Y:S05]  /*2200*/  BSYNC.RECONVERGENT B2 ;  /* 0x0000000000027941 */ /* 0x000fea0003800200 */
.L_x_37:
[----:B------:R0:W-:Y:S01]  /*2210*/  STL [R1+0x3c], R2 ;  /* 0x00003c0201007387 */ /* 0x0001e20000100800 */
[----:B------:R-:W-:Y:S01]  /*2220*/  ISETP.NE.AND P0, PT, R9, RZ, PT ;  /* 0x000000ff0900720c */ /* 0x000fe20003f05270 */
[----:B------:R-:W-:-:S12]  /*2230*/  BSSY.RECONVERGENT B2, `(.L_x_40) ;  /* 0x000000a000027945 */ /* 0x000fd80003800200 */
[----:B0-----:R-:W-:Y:S05]  /*2240*/  @P0 BRA `(.L_x_41) ;  /* 0x0000000000180947 */ /* 0x001fea0003800000 */
[----:B------:R-:W2:Y:S01]  /*2250*/  LDL R2, [R1+0x40] ;  /* 0x0000400001027983 */ /* 0x000ea20000100800 */
[----:B------:R-:W-:Y:S01]  /*2260*/  PLOP3.LUT P0, PT, PT, PT, PT, 0x80, 0x8 ;  /* 0x000000000008781c */ /* 0x000fe20003f0f070 */
[----:B--2---:R-:W-:-:S05]  /*2270*/  VIADD R2, R2, 0x1 ;  /* 0x0000000102027836 */ /* 0x004fca0000000000 */
[----:B------:R-:W-:Y:S01]  /*2280*/  ISETP.GE.U32.AND P2, PT, R2, 0x2, PT ;  /* 0x000000020200780c */ /* 0x000fe20003f46070 */
[----:B------:R-:W-:-:S12]  /*2290*/  IMAD.MOV.U32 R2, RZ, RZ, 0x1 ;  /* 0x00000001ff027424 */ /* 0x000fd800078e00ff */
[----:B------:R-:W-:Y:S05]  /*22a0*/  @!P2 BRA `(.L_x_42) ;  /* 0x000000000008a947 */ /* 0x000fea0003800000 */
.L_x_41:
[----:B------:R-:W-:Y:S01]  /*22b0*/  PLOP3.LUT P0, PT, PT, PT, PT, 0x8, 0x80 ;  /* 0x000000000080781c */ /* 0x000fe20003f0e170 */
[----:B------:R-:W-:-:S12]  /*22c0*/  IMAD.MOV.U32 R2, RZ, RZ, -0x1 ;  /* 0xffffffffff027424 */ /* 0x000fd800078e00ff */
.L_x_42:
[----:B------:R-:W-:Y:S05]  /*22d0*/  BSYNC.RECONVERGENT B2 ;  /* 0x0000000000027941 */ /* 0x000fea0003800200 */
.L_x_40:
        /* <DEDUP_REMOVED lines=9> */
.L_x_44:
[----:B------:R-:W-:Y:S01]  /*2370*/  PLOP3.LUT P1, PT, PT, PT, PT, 0x8, 0x80 ;  /* 0x000000000080781c */ /* 0x000fe20003f2e170 */
[----:B0-----:R-:W-:-:S12]  /*2380*/  IMAD.MOV.U32 R2, RZ, RZ, -0x1 ;  /* 0xffffffffff027424 */ /* 0x001fd800078e00ff */
.L_x_45:
[----:B------:R-:W-:Y:S05]  /*2390*/  BSYNC.RECONVERGENT B2 ;  /* 0x0000000000027941 */ /* 0x000fea0003800200 */
.L_x_43:
        /* <DEDUP_REMOVED lines=10> */
.L_x_47:
[----:B------:R-:W-:Y:S01]  /*2440*/  PLOP3.LUT P4, PT, PT, PT, PT, 0x8, 0x80 ;  /* 0x000000000080781c */ /* 0x000fe20003f8e170 */
[----:B------:R-:W-:-:S12]  /*2450*/  IMAD.MOV.U32 R2, RZ, RZ, -0x1 ;  /* 0xffffffffff027424 */ /* 0x000fd800078e00ff */
.L_x_48:
[----:B------:R-:W-:Y:S05]  /*2460*/  BSYNC.RECONVERGENT B2 ;  /* 0x0000000000027941 */ /* 0x000fea0003800200 */
.L_x_46:
        /* <DEDUP_REMOVED lines=10> */
.L_x_50:
[----:B------:R-:W-:Y:S01]  /*2510*/  PLOP3.LUT P3, PT, PT, PT, PT, 0x8, 0x80 ;  /* 0x000000000080781c */ /* 0x000fe20003f6e170 */
[----:B------:R-:W-:-:S12]  /*2520*/  IMAD.MOV.U32 R2, RZ, RZ, -0x1 ;  /* 0xffffffffff027424 */ /* 0x000fd800078e00ff */
.L_x_51:
[----:B------:R-:W-:Y:S05]  /*2530*/  BSYNC.RECONVERGENT B2 ;  /* 0x0000000000027941 */ /* 0x000fea0003800200 */
.L_x_49:
        /* <DEDUP_REMOVED lines=10> */
.L_x_53:
[----:B------:R-:W-:Y:S01]  /*25e0*/  PLOP3.LUT P2, PT, PT, PT, PT, 0x8, 0x80 ;  /* 0x000000000080781c */ /* 0x000fe20003f4e170 */
[----:B------:R-:W-:-:S12]  /*25f0*/  IMAD.MOV.U32 R2, RZ, RZ, -0x1 ;  /* 0xffffffffff027424 */ /* 0x000fd800078e00ff */
.L_x_54:
[----:B------:R-:W-:Y:S05]  /*2600*/  BSYNC.RECONVERGENT B2 ;  /* 0x0000000000027941 */ /* 0x000fea0003800200 */
.L_x_52:
[----:B------:R-:W-:Y:S01]  /*2610*/  ISETP.NE.AND P6, PT, R3, RZ, PT ;  /* 0x000000ff0300720c */ /* 0x000fe20003fc5270 */
[----:B------:R-:W2:Y:S04]  /*2620*/  LDL R4, [R1+0x1c] ;  /* 0x00001c0001047983 */ /* 0x000ea80000100800 */
[----:B------:R-:W3:Y:S04]  /*2630*/  LDL R3, [R1+0x20] ;  /* 0x0000200001037983 */ /* 0x000ee80000100800 */
[----:B------:R-:W4:Y:S04]  /*2640*/  LDL R8, [R1+0x24] ;  /* 0x0000240001087983 */ /* 0x000f280000100800 */
[----:B------:R-:W5:Y:S04]  /*2650*/  LDL R5, [R1+0x28] ;  /* 0x0000280001057983 */ /* 0x000f680000100800 */
[----:B------:R-:W5:Y:S04]  /*2660*/  LDL R9, [R1+0x2c] ;  /* 0x00002c0001097983 */ /* 0x000f680000100800 */
[----:B------:R-:W5:Y:S04]  /*2670*/  LDL R7, [R1+0x30] ;  /* 0x0000300001077983 */ /* 0x000f680000100800 */
[----:B------:R-:W5:Y:S01]  /*2680*/  LDL R10, [R1+0x34] ;  /* 0x00003400010a7983 */ /* 0x000f620000100800 */
[----:B------:R-:W-:Y:S01]  /*2690*/  IMAD.MOV.U32 R11, RZ, RZ, 0x1 ;  /* 0x00000001ff0b7424 */ /* 0x000fe200078e00ff */
[----:B------:R-:W-:-:S02]  /*26a0*/  R2UR UR4, R32 ;  /* 0x00000000200472ca */ /* 0x000fc400000e0000 */
[----:B------:R-:W-:Y:S01]  /*26b0*/  R2UR UR5, R33 ;  /* 0x00000000210572ca */ /* 0x000fe200000e0000 */
[----:B------:R0:W-:Y:S01]  /*26c0*/  STL [R1+0x50], R2 ;  /* 0x0000500201007387 */ /* 0x0001e20000100800 */
[----:B--2---:R-:W-:Y:S02]  /*26d0*/  ISETP.EQ.AND P6, PT, R4, 0x1, P6 ;  /* 0x000000010400780c */ /* 0x004fe400037c2270 */
[----:B---3--:R-:W-:Y:S02]  /*26e0*/  ISETP.EQ.AND P5, PT, R3, 0x1, P5 ;  /* 0x000000010300780c */ /* 0x008fe40002fa2270 */
[C---:B------:R-:W-:Y:S02]  /*26f0*/  SEL R4, R11.reuse, 0xffffffff, P6 ;  /* 0xffffffff0b047807 */ /* 0x040fe40003000000 */
[----:B------:R-:W-:Y:S02]  /*2700*/  SEL R6, R11, 0xffffffff, P5 ;  /* 0xffffffff0b067807 */ /* 0x000fe40002800000 */
[----:B------:R-:W-:Y:S01]  /*2710*/  P2R R17, PR, RZ, 0x40 ;  /* 0x00000040ff117803 */ /* 0x000fe20000000000 */
[----:B------:R1:W-:Y:S01]  /*2720*/  STL [R1+0x1c], R4 ;  /* 0x00001c0401007387 */ /* 0x0003e20000100800 */
[----:B----4-:R-:W-:-:S02]  /*2730*/  ISETP.EQ.AND P0, PT, R8, 0x1, P0 ;  /* 0x000000010800780c */ /* 0x010fc40000702270 */
[----:B-----5:R-:W-:Y:S01]  /*2740*/  ISETP.EQ.AND P6, PT, R5, 0x1, P1 ;  /* 0x000000010500780c */ /* 0x020fe20000fc2270 */
[----:B------:R2:W-:Y:S01]  /*2750*/  STL [R1+0x20], R6 ;  /* 0x0000200601007387 */ /* 0x0005e20000100800 */
[----:B------:R-:W-:Y:S02]  /*2760*/  ISETP.EQ.AND P4, PT, R9, 0x1, P4 ;  /* 0x000000010900780c */ /* 0x000fe40002782270 */
[----:B------:R-:W-:Y:S02]  /*2770*/  SEL R8, R11, 0xffffffff, P0 ;  /* 0xffffffff0b087807 */ /* 0x000fe40000000000 */
[----:B------:R-:W-:Y:S02]  /*2780*/  ISETP.EQ.AND P3, PT, R7, 0x1, P3 ;  /* 0x000000010700780c */ /* 0x000fe40001f62270 */
[----:B0-----:R-:W-:Y:S01]  /*2790*/  SEL R2, R11, 0xffffffff, P4 ;  /* 0xffffffff0b027807 */ /* 0x001fe20002000000 */
[----:B------:R0:W-:Y:S01]  /*27a0*/  STL [R1+0x24], R8 ;  /* 0x0000240801007387 */ /* 0x0001e20000100800 */
[----:B------:R-:W-:-:S02]  /*27b0*/  ISETP.EQ.AND P2, PT, R10, 0x1, P2 ;  /* 0x000000010a00780c */ /* 0x000fc40001742270 */
[C---:B------:R-:W-:Y:S01]  /*27c0*/  SEL R10, R11.reuse, 0xffffffff, P6 ;  /* 0xffffffff0b0a7807 */ /* 0x040fe20003000000 */
[----:B------:R0:W-:Y:S01]  /*27d0*/  STL [R1+0x2c], R2 ;  /* 0x00002c0201007387 */ /* 0x0001e20000100800 */
[C---:B-1----:R-:W-:Y:S02]  /*27e0*/  SEL R4, R11.reuse, 0xffffffff, P3 ;  /* 0xffffffff0b047807 */ /* 0x042fe40001800000 */
[----:B--2---:R-:W-:Y:S01]  /*27f0*/  SEL R6, R11, 0xffffffff, P2 ;  /* 0xffffffff0b067807 */ /* 0x004fe20001000000 */
[----:B------:R0:W-:Y:S01]  /*2800*/  STL [R1+0x28], R10 ;  /* 0x0000280a01007387 */ /* 0x0001e20000100800 */
[----:B------:R-:W-:Y:S01]  /*2810*/  P2R R18, PR, RZ, 0x1 ;  /* 0x00000001ff127803 */ /* 0x000fe20000000000 */
[----:B------:R-:W-:Y:S01]  /*2820*/  BSSY.RECONVERGENT B2, `(.L_x_55) ;  /* 0x000002c000027945 */ /* 0x000fe20003800200 */
[----:B------:R-:W-:Y:S01]  /*2830*/  P2R R34, PR, RZ, 0x40 ;  /* 0x00000040ff227803 */ /* 0x000fe20000000000 */
[----:B------:R0:W-:Y:S04]  /*2840*/  STL [R1+0x30], R4 ;  /* 0x0000300401007387 */ /* 0x0001e80000100800 */
[----:B------:R0:W-:Y:S04]  /*2850*/  STL [R1+0x34], R6 ;  /* 0x0000340601007387 */ /* 0x0001e80000100800 */
[----:B------:R-:W2:Y:S01]  /*2860*/  LD.E R3, desc[UR4][R24.64] ;  /* 0x0000000418037980 */ /* 0x000ea2000c101900 */
[----:B------:R-:W-:Y:S01]  /*2870*/  IMAD.MOV.U32 R5, RZ, RZ, RZ ;  /* 0x000000ffff057224 */ /* 0x000fe200078e00ff */
[----:B--2---:R-:W-:Y:S01]  /*2880*/  ISETP.NE.AND P0, PT, R3, -0x1, PT ;  /* 0xffffffff0300780c */ /* 0x004fe20003f05270 */
[----:B------:R-:W-:-:S12]  /*2890*/  IMAD.MOV.U32 R3, RZ, RZ, RZ ;  /* 0x000000ffff037224 */ /* 0x000fd800078e00ff */
[----:B0-----:R-:W-:Y:S05]  /*28a0*/  @!P0 BRA `(.L_x_56) ;  /* 0x00000000008c8947 */ /* 0x001fea0003800000 */
[----:B------:R-:W-:Y:S02]  /*28b0*/  R2UR UR4, R32 ;  /* 0x00000000200472ca */ /* 0x000fe400000e0000 */
[----:B------:R-:W-:-:S13]  /*28c0*/  R2UR UR5, R33 ;  /* 0x00000000210572ca */ /* 0x000fda00000e0000 */
[----:B------:R-:W2:Y:S01]  /*28d0*/  LD.E R2, desc[UR4][R24.64+0x4] ;  /* 0x0000040418027980 */ /* 0x000ea2000c101900 */
[----:B------:R-:W-:Y:S01]  /*28e0*/  IMAD.MOV.U32 R3, RZ, RZ, 0x1 ;  /* 0x00000001ff037424 */ /* 0x000fe200078e00ff */
[----:B--2---:R-:W-:-:S13]  /*28f0*/  ISETP.NE.AND P0, PT, R2, -0x1, PT ;  /* 0xffffffff0200780c */ /* 0x004fda0003f05270 */
[----:B------:R-:W-:Y:S05]  /*2900*/  @!P0 BRA `(.L_x_56) ;  /* 0x0000000000748947 */ /* 0x000fea0003800000 */
        /* <DEDUP_REMOVED lines=20> */
[----:B------:R-:W2:Y:S02]  /*2a50*/  LD.E R2, desc[UR4][R24.64+0x14] ;  /* 0x0000140418027980 */ /* 0x000ea4000c101900 */
[----:B--2---:R-:W-:-:S13]  /*2a60*/  ISETP.NE.AND P0, PT, R2, -0x1, PT ;  /* 0xffffffff0200780c */ /* 0x004fda0003f05270 */
[----:B------:R-:W-:Y:S02]  /*2a70*/  @P0 R2UR UR4, R32 ;  /* 0x00000000200402ca */ /* 0x000fe400000e0000 */
[----:B------:R-:W-:-:S13]  /*2a80*/  @P0 R2UR UR5, R33 ;  /* 0x00000000210502ca */ /* 0x000fda00000e0000 */
[----:B------:R-:W2:Y:S01]  /*2a90*/  @P0 LD.E R2, desc[UR4][R24.64+0x18] ;  /* 0x0000180418020980 */ /* 0x000ea2000c101900 */
[----:B------:R-:W-:Y:S01]  /*2aa0*/  IMAD.MOV.U32 R3, RZ, RZ, 0x5 ;  /* 0x00000005ff037424 */ /* 0x000fe200078e00ff */
[----:B--2---:R-:W-:Y:S01]  /*2ab0*/  @P0 ISETP.NE.AND P1, PT, R2, -0x1, PT ;  /* 0xffffffff0200080c */ /* 0x004fe20003f25270 */
[----:B------:R-:W-:-:S05]  /*2ac0*/  @P0 IMAD.MOV.U32 R2, RZ, RZ, 0x6 ;  /* 0x00000006ff020424 */ /* 0x000fca00078e00ff */
[----:B------:R-:W-:-:S07]  /*2ad0*/  @P0 SEL R3, R2, 0x7, !P1 ;  /* 0x0000000702030807 */ /* 0x000fce0004800000 */
.L_x_56:
[----:B------:R-:W-:Y:S05]  /*2ae0*/  BSYNC.RECONVERGENT B2 ;  /* 0x0000000000027941 */ /* 0x000fea0003800200 */
.L_x_55:
[C---:B------:R-:W-:Y:S02]  /*2af0*/  R2UR UR4, R32.reuse ;  /* 0x00000000200472ca */ /* 0x040fe400000e0000 */
[C---:B------:R-:W-:Y:S02]  /*2b00*/  R2UR UR5, R33.reuse ;  /* 0x00000000210572ca */ /* 0x040fe400000e0000 */
[----:B------:R-:W-:Y:S02]  /*2b10*/  R2UR UR6, R32 ;  /* 0x00000000200672ca */ /* 0x000fe400000e0000 */
[----:B------:R-:W-:Y:S02]  /*2b20*/  R2UR UR7, R33 ;  /* 0x00000000210772ca */ /* 0x000fe400000e0000 */
[----:B------:R-:W-:-:S04]  /*2b30*/  LEA R2, P0, R3, R24, 0x2 ;  /* 0x0000001803027211 */ /* 0x000fc800078010ff */
[----:B------:R-:W-:-:S05]  /*2b40*/  LEA.HI.X R3, R3, R25, R5, 0x2, P0 ;  /* 0x0000001903037211 */ /* 0x000fca00000f1405 */
[----:B------:R0:W-:Y:S04]  /*2b50*/  ST.E desc[UR4][R2.64], R0 ;  /* 0x0000000002007985 */ /* 0x0001e8000c101904 */
[----:B------:R-:W2:Y:S01]  /*2b60*/  LD.E R4, desc[UR6][R24.64+0x1c] ;  /* 0x00001c0618047980 */ /* 0x000ea2000c101900 */
[----:B------:R-:W-:Y:S01]  /*2b70*/  BSSY.RECONVERGENT B2, `(.L_x_57) ;  /* 0x0000028000027945 */ /* 0x000fe20003800200 */
[----:B--2---:R-:W-:Y:S02]  /*2b80*/  ISETP.NE.AND P0, PT, R4, -0x1, PT ;  /* 0xffffffff0400780c */ /* 0x004fe40003f05270 */
[----:B------:R-:W-:-:S11]  /*2b90*/  CS2R R4, SRZ ;  /* 0x0000000000047805 */ /* 0x000fd6000001ff00 */
        /* <DEDUP_REMOVED lines=35> */
[----:B--2---:R-:W-:-:S04]  /*2dd0*/  ISETP.NE.AND P0, PT, R2, -0x1, PT ;  /* 0xffffffff0200780c */ /* 0x004fc80003f05270 */
[----:B------:R-:W-:-:S09]  /*2de0*/  SEL R5, R5, 0x7, !P0 ;  /* 0x0000000705057807 */ /* 0x000fd20004000000 */
.L_x_58:
[----:B------:R-:W-:Y:S05]  /*2df0*/  BSYNC.RECONVERGENT B2 ;  /* 0x0000000000027941 */ /* 0x000fea0003800200 */
.L_x_57:
[----:B------:R-:W-:Y:S01]  /*2e00*/  ISETP.NE.AND P1, PT, R17, RZ, PT ;  /* 0x000000ff1100720c */ /* 0x000fe20003f25270 */
[----:B------:R-:W-:Y:S01]  /*2e10*/  IMAD.MOV.U32 R2, RZ, RZ, 0x2 ;  /* 0x00000002ff027424 */ /* 0x000fe200078e00ff */
[----:B------:R-:W-:Y:S01]  /*2e20*/  ISETP.NE.AND P0, PT, R18, RZ, PT ;  /* 0x000000ff1200720c */ /* 0x000fe20003f05270 */
[----:B------:R-:W-:Y:S01]  /*2e30*/  @!P5 IMAD.MOV R2, RZ, RZ, 0x1 ;  /* 0x00000001ff02d424 */ /* 0x000fe200078e02ff */
[----:B------:R-:W-:Y:S02]  /*2e40*/  SEL R3, RZ, 0x1, !P5 ;  /* 0x00000001ff037807 */ /* 0x000fe40006800000 */
[----:B------:R-:W-:Y:S02]  /*2e50*/  R2UR UR4, R32 ;  /* 0x00000000200472ca */ /* 0x000fe400000e0000 */
[----:B------:R-:W-:-:S05]  /*2e60*/  R2UR UR5, R33 ;  /* 0x00000000210572ca */ /* 0x000fca00000e0000 */
[----:B------:R-:W-:-:S04]  /*2e70*/  @!P1 IMAD.MOV R2, RZ, RZ, R3 ;  /* 0x000000ffff029224 */ /* 0x000fc800078e0203 */
[----:B------:R-:W-:Y:S02]  /*2e80*/  VIADD R3, R2, 0x1 ;  /* 0x0000000102037836 */ /* 0x000fe40000000000 */
[----:B------:R-:W-:Y:S01]  /*2e90*/  @!P0 IMAD.MOV R3, RZ, RZ, R2 ;  /* 0x000000ffff038224 */ /* 0x000fe200078e0202 */
[----:B------:R-:W-:-:S03]  /*2ea0*/  LEA R2, P0, R5, R24, 0x2 ;  /* 0x0000001805027211 */ /* 0x000fc600078010ff */
[----:B------:R-:W-:Y:S02]  /*2eb0*/  VIADD R6, R3, 0x1 ;  /* 0x0000000103067836 */ /* 0x000fe40000000000 */
[----:B------:R-:W-:Y:S01]  /*2ec0*/  @!P6 IMAD.MOV R6, RZ, RZ, R3 ;  /* 0x000000ffff06e224 */ /* 0x000fe200078e0203 */
[----:B------:R-:W-:Y:S02]  /*2ed0*/  LEA.HI.X R3, R5, R25, R4, 0x2, P0 ;  /* 0x0000001905037211 */ /* 0x000fe400000f1404 */
[----:B------:R-:W-:Y:S01]  /*2ee0*/  SEL R5, RZ, 0x1, !P2 ;  /* 0x00000001ff057807 */ /* 0x000fe20005000000 */
[----:B------:R-:W-:Y:S02]  /*2ef0*/  VIADD R7, R6, 0x1 ;  /* 0x0000000106077836 */ /* 0x000fe40000000000 */
[----:B------:R-:W-:Y:S01]  /*2f00*/  @!P4 IMAD.MOV R7, RZ, RZ, R6 ;  /* 0x000000ffff07c224 */ /* 0x000fe200078e0206 */
[----:B------:R0:W-:Y:S03]  /*2f10*/  ST.E desc[UR4][R2.64+0x1c], R12 ;  /* 0x00001c0c02007985 */ /* 0x0001e6000c101904 */
[----:B------:R-:W-:-:S02]  /*2f20*/  VIADD R4, R7, 0x1 ;  /* 0x0000000107047836 */ /* 0x000fc40000000000 */
[----:B------:R-:W-:-:S05]  /*2f30*/  @!P3 IMAD.MOV R4, RZ, RZ, R7 ;  /* 0x000000ffff04b224 */ /* 0x000fca00078e0207 */
[----:B------:R-:W-:-:S13]  /*2f40*/  LOP3.LUT P0, RZ, R4, R5, RZ, 0xfc, !PT ;  /* 0x0000000504ff7212 */ /* 0x000fda000780fcff */
[----:B0-----:R-:W-:Y:S05]  /*2f50*/  @P0 BRA `(.L_x_59) ;  /* 0xffffffe000800947 */ /* 0x001fea000383ffff */
.L_x_7:
[----:B------:R-:W-:Y:S05]  /*2f60*/  BSYNC.RECONVERGENT B0 ;  /* 0x0000000000007941 */ /* 0x000fea0003800200 */
.L_x_6:
[----:B------:R-:W2:Y:S04]  /*2f70*/  LDL.64 R2, [R1] ;  /* 0x0000000001027983 */ /* 0x000ea80000100a00 */
[----:B------:R-:W3:Y:S04]  /*2f80*/  LDL.64 R6, [R1+0x8] ;  /* 0x0000080001067983 */ /* 0x000ee80000100a00 */
[----:B------:R-:W4:Y:S04]  /*2f90*/  LDL.64 R10, [R1+0x10] ;  /* 0x00001000010a7983 */ /* 0x000f280000100a00 */
[----:B------:R-:W5:Y:S01]  /*2fa0*/  LDL R13, [R1+0x18] ;  /* 0x00001800010d7983 */ /* 0x000f620000100800 */
[----:B------:R-:W-:Y:S01]  /*2fb0*/  IMAD.MOV.U32 R5, RZ, RZ, 0x2 ;  /* 0x00000002ff057424 */ /* 0x000fe200078e00ff */
[----:B--2---:R-:W-:-:S02]  /*2fc0*/  ISETP.NE.AND P5, PT, R3, 0x1, PT ;  /* 0x000000010300780c */ /* 0x004fc40003fa5270 */
[----:B------:R-:W-:Y:S02]  /*2fd0*/  ISETP.NE.AND P6, PT, R2, 0x1, PT ;  /* 0x000000010200780c */ /* 0x000fe40003fc5270 */
[----:B---3--:R-:W-:Y:S02]  /*2fe0*/  ISETP.NE.AND P1, PT, R6, 0x1, PT ;  /* 0x000000010600780c */ /* 0x008fe40003f25270 */
[----:B------:R-:W-:Y:S02]  /*2ff0*/  SEL R4, RZ, 0x1, P5 ;  /* 0x00000001ff047807 */ /* 0x000fe40002800000 */
[----:B------:R-:W-:Y:S02]  /*3000*/  ISETP.NE.AND P0, PT, R7, 0x1, PT ;  /* 0x000000010700780c */ /* 0x000fe40003f05270 */
[----:B----4-:R-:W-:Y:S02]  /*3010*/  ISETP.NE.AND P4, PT, R10, 0x1, PT ;  /* 0x000000010a00780c */ /* 0x010fe40003f85270 */
[----:B------:R-:W-:Y:S01]  /*3020*/  ISETP.NE.AND P3, PT, R11, 0x1, PT ;  /* 0x000000010b00780c */ /* 0x000fe20003f65270 */
[----:B------:R-:W-:Y:S01]  /*3030*/  @P5 IMAD.MOV R5, RZ, RZ, 0x1 ;  /* 0x00000001ff055424 */ /* 0x000fe200078e02ff */
[----:B-----5:R-:W-:Y:S01]  /*3040*/  ISETP.NE.AND P2, PT, R13, 0x1, PT ;  /* 0x000000010d00780c */ /* 0x020fe20003f45270 */
[----:B------:R-:W-:Y:S01]  /*3050*/  @P6 IMAD.MOV R5, RZ, RZ, R4 ;  /* 0x000000ffff056224 */ /* 0x000fe200078e0204 */
[----:B------:R-:W-:-:S02]  /*3060*/  PLOP3.LUT P6, PT, P6, PT, PT, 0x8, 0x80 ;  /* 0x000000000080781c */ /* 0x000fc400037ce170 */
[----:B------:R-:W-:Y:S01]  /*3070*/  PLOP3.LUT P5, PT, P5, PT, PT, 0x8, 0x80 ;  /* 0x000000000080781c */ /* 0x000fe20002fae170 */
[----:B------:R-:W-:Y:S01]  /*3080*/  VIADD R4, R5, 0x1 ;  /* 0x0000000105047836 */ /* 0x000fe20000000000 */
[----:B------:R-:W-:Y:S01]  /*3090*/  P2R R17, PR, RZ, 0x40 ;  /* 0x00000040ff117803 */ /* 0x000fe20000000000 */
[----:B------:R-:W-:Y:S01]  /*30a0*/  @P1 IMAD.MOV R4, RZ, RZ, R5 ;  /* 0x000000ffff041224 */ /* 0x000fe200078e0205 */
[----:B------:R-:W-:-:S03]  /*30b0*/  PLOP3.LUT P1, PT, P1, PT, PT, 0x8, 0x80 ;  /* 0x000000000080781c */ /* 0x000fc60000f2e170 */
[----:B------:R-:W-:Y:S01]  /*30c0*/  VIADD R5, R4, 0x1 ;  /* 0x0000000104057836 */ /* 0x000fe20000000000 */
[----:B------:R-:W-:Y:S01]  /*30d0*/  P2R R18, PR, RZ, 0x2 ;  /* 0x00000002ff127803 */ /* 0x000fe20000000000 */
[----:B------:R-:W-:Y:S01]  /*30e0*/  @P0 IMAD.MOV R5, RZ, RZ, R4 ;  /* 0x000000ffff050224 */ /* 0x000fe200078e0204 */
[----:B------:R-:W-:-:S03]  /*30f0*/  PLOP3.LUT P0, PT, P0, PT, PT, 0x8, 0x80 ;  /* 0x000000000080781c */ /* 0x000fc6000070e170 */
[----:B------:R-:W-:Y:S01]  /*3100*/  VIADD R8, R5, 0x1 ;  /* 0x0000000105087836 */ /* 0x000fe20000000000 */
[----:B------:R-:W-:Y:S01]  /*3110*/  P2R R34, PR, RZ, 0x1 ;  /* 0x00000001ff227803 */ /* 0x000fe20000000000 */
[----:B------:R-:W-:Y:S01]  /*3120*/  @P4 IMAD.MOV R8, RZ, RZ, R5 ;  /* 0x000000ffff084224 */ /* 0x000fe200078e0205 */
[----:B------:R-:W-:Y:S02]  /*3130*/  SEL R5, RZ, 0x1, P2 ;  /* 0x00000001ff057807 */ /* 0x000fe40001000000 */
[----:B------:R-:W-:Y:S01]  /*3140*/  PLOP3.LUT P4, PT, P4, PT, PT, 0x8, 0x80 ;  /* 0x000000000080781c */ /* 0x000fe2000278e170 */
[----:B------:R-:W-:Y:S01]  /*3150*/  VIADD R4, R8, 0x1 ;  /* 0x0000000108047836 */ /* 0x000fe20000000000 */
[----:B------:R-:W-:Y:S01]  /*3160*/  PLOP3.LUT P2, PT, P2, PT, PT, 0x8, 0x80 ;  /* 0x000000000080781c */ /* 0x000fe2000174e170 */
[----:B------:R-:W-:Y:S01]  /*3170*/  @P3 IMAD.MOV R4, RZ, RZ, R8 ;  /* 0x000000ffff043224 */ /* 0x000fe200078e0208 */
[----:B------:R-:W-:-:S04]  /*3180*/  PLOP3.LUT P3, PT, P3, PT, PT, 0x8, 0x80 ;  /* 0x000000000080781c */ /* 0x000fc80001f6e170 */
[----:B------:R-:W-:-:S13]  /*3190*/  LOP3.LUT P6, RZ, R4, R5, RZ, 0xfc, !PT ;  /* 0x0000000504ff7212 */ /* 0x000fda00078cfcff */
[----:B------:R-:W-:Y:S05]  /*31a0*/  @P6 BRA `(.L_x_60) ;  /* 0xffffffdc00786947 */ /* 0x000fea000383ffff */
.L_x_5:
[----:B------:R-:W-:Y:S05]  /*31b0*/  BSYNC.RECONVERGENT B1 ;  /* 0x0000000000017941 */ /* 0x000fea0003800200 */
.L_x_4:
[C---:B------:R-:W-:Y:S02]  /*31c0*/  R2UR UR6, R32.reuse ;  /* 0x00000000200672ca */ /* 0x040fe400000e0000 */
[C---:B------:R-:W-:Y:S02]  /*31d0*/  R2UR UR7, R33.reuse ;  /* 0x00000000210772ca */ /* 0x040fe400000e0000 */
[C---:B------:R-:W-:Y:S02]  /*31e0*/  R2UR UR4, R32.reuse ;  /* 0x00000000200472ca */ /* 0x040fe400000e0000 */
[C---:B------:R-:W-:Y:S02]  /*31f0*/  R2UR UR5, R33.reuse ;  /* 0x00000000210572ca */ /* 0x040fe400000e0000 */
[----:B------:R-:W-:Y:S02]  /*3200*/  R2UR UR8, R32 ;  /* 0x00000000200872ca */ /* 0x000fe400000e0000 */
[----:B------:R-:W-:-:S05]  /*3210*/  R2UR UR9, R33 ;  /* 0x00000000210972ca */ /* 0x000fca00000e0000 */
[----:B------:R-:W2:Y:S04]  /*3220*/  LD.E R2, desc[UR6][R30.64+0x4] ;  /* 0x000004061e027980 */ /* 0x000ea8000c101900 */
[----:B------:R-:W3:Y:S04]  /*3230*/  LD.E R0, desc[UR4][R30.64] ;  /* 0x000000041e007980 */ /* 0x000ee8000c101900 */
[----:B------:R-:W4:Y:S04]  /*3240*/  LD.E R3, desc[UR8][R30.64+0x8] ;  /* 0x000008081e037980 */ /* 0x000f28000c101900 */
[----:B------:R-:W5:Y:S04]  /*3250*/  LD.E R4, desc[UR4][R30.64+0xc] ;  /* 0x00000c041e047980 */ /* 0x000f68000c101900 */
[----:B------:R-:W5:Y:S04]  /*3260*/  LD.E R5, desc[UR6][R30.64+0x10] ;  /* 0x000010061e057980 */ /* 0x000f68000c101900 */
[----:B------:R-:W5:Y:S04]  /*3270*/  LD.E R6, desc[UR4][R30.64+0x14] ;  /* 0x000014041e067980 */ /* 0x000f68000c101900 */
[----:B------:R-:W5:Y:S01]  /*3280*/  LD.E R7, desc[UR6][R30.64+0x18] ;  /* 0x000018061e077980 */ /* 0x000f62000c101900 */
[----:B--2---:R-:W-:Y:S01]  /*3290*/  ISETP.NE.AND P1, PT, R2, 0x1, PT ;  /* 0x000000010200780c */ /* 0x004fe20003f25270 */
[----:B------:R-:W-:Y:S01]  /*32a0*/  IMAD.MOV.U32 R2, RZ, RZ, 0x2 ;  /* 0x00000002ff027424 */ /* 0x000fe200078e00ff */
[----:B---3--:R-:W-:-:S02]  /*32b0*/  ISETP.NE.AND P0, PT, R0, 0x1, PT ;  /* 0x000000010000780c */ /* 0x008fc40003f05270 */
[----:B------:R-:W-:Y:S02]  /*32c0*/  SEL R0, RZ, 0x1, P1 ;  /* 0x00000001ff007807 */ /* 0x000fe40000800000 */
[----:B----4-:R-:W-:-:S07]  /*32d0*/  ISETP.NE.AND P2, PT, R3, 0x1, PT ;  /* 0x000000010300780c */ /* 0x010fce0003f45270 */
[----:B------:R-:W-:Y:S01]  /*32e0*/  @P1 IMAD.MOV R2, RZ, RZ, 0x1 ;  /* 0x00000001ff021424 */ /* 0x000fe200078e02ff */
[----:B-----5:R-:W-:Y:S01]  /*32f0*/  ISETP.NE.AND P1, PT, R5, 0x1, PT ;  /* 0x000000010500780c */ /* 0x020fe20003f25270 */
[----:B------:R-:W-:Y:S01]  /*3300*/  @P0 IMAD.MOV R2, RZ, RZ, R0 ;  /* 0x000000ffff020224 */ /* 0x000fe200078e0200 */
[----:B------:R-:W-:-:S03]  /*3310*/  ISETP.NE.AND P0, PT, R4, 0x1, PT ;  /* 0x000000010400780c */ /* 0x000fc60003f05270 */
[----:B------:R-:W-:Y:S02]  /*3320*/  VIADD R0, R2, 0x1 ;  /* 0x0000000102007836 */ /* 0x000fe40000000000 */
[----:B------:R-:W-:-:S04]  /*3330*/  @P2 IMAD.MOV R0, RZ, RZ, R2 ;  /* 0x000000ffff002224 */ /* 0x000fc800078e0202 */
[----:B------:R-:W-:-:S04]  /*3340*/  VIADD R2, R0, 0x1 ;  /* 0x0000000100027836 */ /* 0x000fc80000000000 */
[----:B------:R-:W-:Y:S01]  /*3350*/  @P0 IMAD.MOV R2, RZ, RZ, R0 ;  /* 0x000000ffff020224 */ /* 0x000fe200078e0200 */
[----:B------:R-:W-:-:S03]  /*3360*/  ISETP.NE.AND P0, PT, R6, 0x1, PT ;  /* 0x000000010600780c */ /* 0x000fc60003f05270 */
[----:B------:R-:W-:Y:S02]  /*3370*/  VIADD R0, R2, 0x1 ;  /* 0x0000000102007836 */ /* 0x000fe40000000000 */
[----:B------:R-:W-:Y:S01]  /*3380*/  @P1 IMAD.MOV R0, RZ, RZ, R2 ;  /* 0x000000ffff001224 */ /* 0x000fe200078e0202 */
[----:B------:R-:W-:-:S03]  /*3390*/  ISETP.NE.AND P1, PT, R7, 0x1, PT ;  /* 0x000000010700780c */ /* 0x000fc60003f25270 */
[----:B------:R-:W-:-:S04]  /*33a0*/  VIADD R2, R0, 0x1 ;  /* 0x0000000100027836 */ /* 0x000fc80000000000 */
[----:B------:R-:W-:-:S04]  /*33b0*/  @P0 IMAD.MOV R2, RZ, RZ, R0 ;  /* 0x000000ffff020224 */ /* 0x000fc800078e0200 */
[----:B------:R-:W-:Y:S02]  /*33c0*/  VIADD R18, R2, 0x1 ;  /* 0x0000000102127836 */ /* 0x000fe40000000000 */
[----:B------:R-:W-:-:S05]  /*33d0*/  @P1 IMAD.MOV R18, RZ, RZ, R2 ;  /* 0x000000ffff121224 */ /* 0x000fca00078e0202 */
[----:B------:R-:W-:-:S13]  /*33e0*/  ISETP.NE.AND P0, PT, R18, RZ, PT ;  /* 0x000000ff1200720c */ /* 0x000fda0003f05270 */
[----:B------:R-:W-:Y:S05]  /*33f0*/  @!P0 BRA `(.L_x_61) ;  /* 0x000000dc00988947 */ /* 0x000fea0003800000 */
[C---:B------:R-:W-:Y:S02]  /*3400*/  R2UR UR6, R32.reuse ;  /* 0x00000000200672ca */ /* 0x040fe400000e0000 */
[C---:B------:R-:W-:Y:S02]  /*3410*/  R2UR UR7, R33.reuse ;  /* 0x00000000210772ca */ /* 0x040fe400000e0000 */
[C---:B------:R-:W-:Y:S02]  /*3420*/  R2UR UR4, R32.reuse ;  /* 0x00000000200472ca */ /* 0x040fe400000e0000 */
[C---:B------:R-:W-:Y:S02]  /*3430*/  R2UR UR5, R33.reuse ;  /* 0x00000000210572ca */ /* 0x040fe400000e0000 */
[----:B------:R-:W-:Y:S02]  /*3440*/  R2UR UR8, R32 ;  /* 0x00000000200872ca */ /* 0x000fe400000e0000 */
[----:B------:R-:W-:-:S02]  /*3450*/  R2UR UR9, R33 ;  /* 0x00000000210972ca */ /* 0x000fc400000e0000 */
[C---:B------:R-:W-:Y:S02]  /*3460*/  R2UR UR12, R32.reuse ;  /* 0x00000000200c72ca */ /* 0x040fe400000e0000 */
[C---:B------:R-:W-:Y:S01]  /*3470*/  R2UR UR13, R33.reuse ;  /* 0x00000000210d72ca */ /* 0x040fe200000e0000 */
[----:B------:R-:W2:Y:S01]  /*3480*/  LDG.E R34, desc[UR6][R36.64+0x4] ;  /* 0x0000040624227981 */ /* 0x000ea2000c1e1900 */
[C---:B------:R-:W-:Y:S02]  /*3490*/  R2UR UR10, R32.reuse ;  /* 0x00000000200a72ca */ /* 0x040fe400000e0000 */
[C---:B------:R-:W-:Y:S01]  /*34a0*/  R2UR UR11, R33.reuse ;  /* 0x00000000210b72ca */ /* 0x040fe200000e0000 */
[----:B------:R-:W3:Y:S01]  /*34b0*/  LDG.E R0, desc[UR4][R36.64] ;  /* 0x0000000424007981 */ /* 0x000ee2000c1e1900 */
[----:B------:R-:W-:Y:S02]  /*34c0*/  R2UR UR14, R32 ;  /* 0x00000000200e72ca */ /* 0x000fe400000e0000 */
[----:B------:R-:W-:Y:S01]  /*34d0*/  R2UR UR15, R33 ;  /* 0x00000000210f72ca */ /* 0x000fe200000e0000 */
[----:B------:R-:W4:Y:S04]  /*34e0*/  LDG.E R5, desc[UR8][R36.64+0x8] ;  /* 0x0000080824057981 */ /* 0x000f28000c1e1900 */
[----:B------:R-:W5:Y:S04]  /*34f0*/  LDG.E R10, desc[UR12][R28.64+0x4] ;  /* 0x0000040c1c0a7981 */ /* 0x000f68000c1e1900 */
        /* <DEDUP_REMOVED lines=9> */
[----:B------:R-:W5:Y:S01]  /*3590*/  LDG.E R15, desc[UR8][R28.64+0x18] ;  /* 0x000018081c0f7981 */ /* 0x000f62000c1e1900 */
[----:B------:R-:W-:-:S04]  /*35a0*/  VIADD R3, R18, 0xffffffff ;  /* 0xffffffff12037836 */ /* 0x000fc80000000000 */
[----:B------:R-:W-:-:S05]  /*35b0*/  IMAD.WIDE.U32 R2, R3, 0x4, R24 ;  /* 0x0000000403027825 */ /* 0x000fca00078e0018 */
[----:B------:R-:W5:Y:S01]  /*35c0*/  LD.E R17, desc[UR4][R2.64] ;  /* 0x0000000402117980 */ /* 0x000f62000c101900 */
[----:B------:R-:W-:Y:S01]  /*35d0*/  BSSY.RECONVERGENT B7, `(.L_x_62) ;  /* 0x00001d3000077945 */ /* 0x000fe20003800200 */
[----:B--2---:R-:W-:Y:S02]  /*35e0*/  ISETP.NE.AND P0, PT, R34, 0x1, PT ;  /* 0x000000012200780c */ /* 0x004fe40003f05270 */
[----:B---3--:R-:W-:Y:S02]  /*35f0*/  ISETP.NE.AND P2, PT, R0, 0x1, PT ;  /* 0x000000010000780c */ /* 0x008fe40003f45270 */
[----:B----4-:R-:W-:Y:S02]  /*3600*/  ISETP.NE.AND P1, PT, R5, 0x1, PT ;  /* 0x000000010500780c */ /* 0x010fe40003f25270 */
[----:B------:R-:W-:Y:S02]  /*3610*/  SEL R0, RZ, 0x1, P0 ;  /* 0x00000001ff007807 */ /* 0x000fe40000000000 */
[----:B-----5:R-:W-:-:S02]  /*3620*/  ISETP.NE.AND P4, PT, R10, 0x1, PT ;  /* 0x000000010a00780c */ /* 0x020fc40003f85270 */
[----:B------:R-:W-:Y:S01]  /*3630*/  ISETP.NE.AND P3, PT, R4, 0x1, PT ;  /* 0x000000010400780c */ /* 0x000fe20003f65270 */
[----:B------:R-:W-:Y:S02]  /*3640*/  IMAD.MOV.U32 R4, RZ, RZ, 0x2 ;  /* 0x00000002ff047424 */ /* 0x000fe400078e00ff */
[----:B------:R-:W-:Y:S01]  /*3650*/  @P0 IMAD.MOV R4, RZ, RZ, 0x1 ;  /* 0x00000001ff040424 */ /* 0x000fe200078e02ff */
[----:B------:R-:W-:Y:S01]  /*3660*/  ISETP.NE.AND P0, PT, R11, 0x1, PT ;  /* 0x000000010b00780c */ /* 0x000fe20003f05270 */
[----:B------:R-:W-:Y:S01]  /*3670*/  @P2 IMAD.MOV R4, RZ, RZ, R0 ;  /* 0x000000ffff042224 */ /* 0x000fe200078e0200 */
[----:B------:R-:W-:Y:S02]  /*3680*/  SEL R10, RZ, 0x1, P4 ;  /* 0x00000001ff0a7807 */ /* 0x000fe40002000000 */
[----:B------:R-:W-:Y:S01]  /*3690*/  ISETP.NE.AND P2, PT, R6, 0x1, PT ;  /* 0x000000010600780c */ /* 0x000fe20003f45270 */
[----:B------:R-:W-:Y:S02]  /*36a0*/  VIADD R0, R4, 0x1 ;  /* 0x0000000104007836 */ /* 0x000fe40000000000 */
[----:B------:R-:W-:-:S02]  /*36b0*/  IMAD.MOV.U32 R5, RZ, RZ, 0x2 ;  /* 0x00000002ff057424 */ /* 0x000fc400078e00ff */
[----:B------:R-:W-:Y:S01]  /*36c0*/  @P1 IMAD.MOV R0, RZ, RZ, R4 ;  /* 0x000000ffff001224 */ /* 0x000fe200078e0204 */
[----:B------:R-:W-:Y:S01]  /*36d0*/  ISETP.NE.AND P1, PT, R7, 0x1, PT ;  /* 0x000000010700780c */ /* 0x000fe20003f25270 */
[----:B------:R-:W-:Y:S02]  /*36e0*/  @P4 IMAD.MOV R5, RZ, RZ, 0x1 ;  /* 0x00000001ff054424 */ /* 0x000fe400078e02ff */
[----:B------:R-:W-:Y:S01]  /*36f0*/  @P3 IMAD.MOV R5, RZ, RZ, R10 ;  /* 0x000000ffff053224 */ /* 0x000fe200078e020a */
[----:B------:R-:W-:Y:S01]  /*3700*/  ISETP.NE.AND P3, PT, R12, 0x1, PT ;  /* 0x000000010c00780c */ /* 0x000fe20003f65270 */
[----:B------:R-:W-:Y:S01]  /*3710*/  VIADD R4, R0, 0x1 ;  /* 0x0000000100047836 */ /* 0x000fe20000000000 */
[----:B------:R-:W-:Y:S01]  /*3720*/  ISETP.NE.AND P4, PT, R13, 0x1, PT ;  /* 0x000000010d00780c */ /* 0x000fe20003f85270 */
[----:B------:R-:W-:Y:S02]  /*3730*/  VIADD R6, R5, 0x1 ;  /* 0x0000000105067836 */ /* 0x000fe40000000000 */
[----:B------:R-:W-:Y:S01]  /*3740*/  @P0 IMAD.MOV R6, RZ, RZ, R5 ;  /* 0x000000ffff060224 */ /* 0x000fe200078e0205 */
[----:B------:R-:W-:Y:S01]  /*3750*/  ISETP.NE.AND P0, PT, R8, 0x1, PT ;  /* 0x000000010800780c */ /* 0x000fe20003f05270 */
[----:B------:R-:W-:-:S02]  /*3760*/  @P2 IMAD.MOV R4, RZ, RZ, R0 ;  /* 0x000000ffff042224 */ /* 0x000fc400078e0200 */
[----:B------:R-:W-:Y:S01]  /*3770*/  VIADD R5, R6, 0x1 ;  /* 0x0000000106057836 */ /* 0x000fe20000000000 */
[----:B------:R-:W-:Y:S01]  /*3780*/  ISETP.NE.AND P2, PT, R14, 0x1, PT ;  /* 0x000000010e00780c */ /* 0x000fe20003f45270 */
[----:B------:R-:W-:Y:S02]  /*3790*/  VIADD R0, R4, 0x1 ;  /* 0x0000000104007836 */ /* 0x000fe40000000000 */
[----:B------:R-:W-:Y:S01]  /*37a0*/  @P1 IMAD.MOV R0, RZ, RZ, R4 ;  /* 0x000000ffff001224 */ /* 0x000fe200078e0204 */
[----:B------:R-:W-:Y:S01]  /*37b0*/  ISETP.NE.AND P1, PT, R9, 0x1, PT ;  /* 0x000000010900780c */ /* 0x000fe20003f25270 */
[----:B------:R-:W-:Y:S01]  /*37c0*/  @P3 IMAD.MOV R5, RZ, RZ, R6 ;  /* 0x000000ffff053224 */ /* 0x000fe200078e0206 */
[----:B------:R-:W-:-:S03]  /*37d0*/  ISETP.NE.AND P3, PT, R15, 0x1, PT ;  /* 0x000000010f00780c */ /* 0x000fc60003f65270 */
[----:B------:R-:W-:Y:S02]  /*37e0*/  VIADD R6, R5, 0x1 ;  /* 0x0000000105067836 */ /* 0x000fe40000000000 */
[----:B------:R-:W-:Y:S02]  /*37f0*/  @P4 IMAD.MOV R6, RZ, RZ, R5 ;  /* 0x000000ffff064224 */ /* 0x000fe400078e0205 */
[----:B------:R-:W-:Y:S02]  /*3800*/  VIADD R5, R0, 0x1 ;  /* 0x0000000100057836 */ /* 0x000fe40000000000 */
[----:B------:R-:W-:Y:S02]  /*3810*/  @P0 IMAD.MOV R5, RZ, RZ, R0 ;  /* 0x000000ffff050224 */ /* 0x000fe400078e0200 */
[----:B------:R-:W-:Y:S02]  /*3820*/  VIADD R7, R6, 0x1 ;  /* 0x0000000106077836 */ /* 0x000fe40000000000 */
[----:B------:R-:W-:-:S02]  /*3830*/  @P2 IMAD.MOV R7, RZ, RZ, R6 ;  /* 0x000000ffff072224 */ /* 0x000fc400078e0206 */
[----:B------:R-:W-:Y:S02]  /*3840*/  VIADD R0, R5, 0x1 ;  /* 0x0000000105007836 */ /* 0x000fe40000000000 */
[----:B------:R-:W-:Y:S02]  /*3850*/  @P1 IMAD.MOV R0, RZ, RZ, R5 ;  /* 0x000000ffff001224 */ /* 0x000fe400078e0205 */
[----:B------:R-:W-:Y:S02]  /*3860*/  VIADD R4, R7, 0x1 ;  /* 0x0000000107047836 */ /* 0x000fe40000000000 */
[----:B------:R-:W-:Y:S02]  /*3870*/  @P3 IMAD.MOV R4, RZ, RZ, R7 ;  /* 0x000000ffff043224 */ /* 0x000fe400078e0207 */
[----:B------:R-:W-:-:S05]  /*3880*/  IMAD.IADD R17, R17, 0x1, R0 ;  /* 0x0000000111117824 */ /* 0x000fca00078e0200 */
[----:B------:R-:W-:Y:S01]  /*3890*/  ISETP.GT.AND P0, PT, R17, R4, PT ;  /* 0x000000041100720c */ /* 0x000fe20003f04270 */
[----:B------:R-:W-:-:S12]  /*38a0*/  VIADD R17, R1, 0x58 ;  /* 0x0000005801117836 */ /* 0x000fd80000000000 */
[----:B------:R-:W-:Y:S05]  /*38b0*/  @!P0 BRA `(.L_x_63) ;  /* 0x0000001800908947 */ /* 0x000fea0003800000 */
[----:B------:R-:W-:Y:S02]  /*38c0*/  R2UR UR4, R32 ;  /* 0x00000000200472ca */ /* 0x000fe400000e0000 */
[----:B------:R-:W-:-:S13]  /*38d0*/  R2UR UR5, R33 ;  /* 0x00000000210572ca */ /* 0x000fda00000e0000 */
[----:B------:R-:W2:Y:S01]  /*38e0*/  LD.E R2, desc[UR4][R2.64+0x1c] ;  /* 0x00001c0402027980 */ /* 0x000ea2000c101900 */
[----:B------:R-:W-:Y:S01]  /*38f0*/  R2UR UR6, R32 ;  /* 0x00000000200672ca */ /* 0x000fe200000e0000 */
[----:B------:R-:W-:Y:S01]  /*3900*/  IMAD.MOV.U32 R9, RZ, RZ, 0x1 ;  /* 0x00000001ff097424 */ /* 0x000fe200078e00ff */
[----:B------:R-:W-:Y:S01]  /*3910*/  R2UR UR7, R33 ;  /* 0x00000000210772ca */ /* 0x000fe200000e0000 */
[----:B------:R-:W-:Y:S02]  /*3920*/  IMAD.MOV.U32 R4, RZ, RZ, -0x1 ;  /* 0xffffffffff047424 */ /* 0x000fe400078e00ff */
[----:B--2---:R-:W-:-:S05]  /*3930*/  IMAD.WIDE R6, R2, 0x4, R36 ;  /* 0x0000000402067825 */ /* 0x004fca00078e0224 */
[----:B------:R0:W-:Y:S05]  /*3940*/  STG.E desc[UR4][R6.64], R9 ;  /* 0x0000000906007986 */ /* 0x0001ea000c101904 */
[----:B------:R-:W2:Y:S01]  /*3950*/  LDG.E R0, desc[UR6][R38.64] ;  /* 0x0000000626007981 */ /* 0x000ea2000c1e1900 */
[----:B------:R-:W-:Y:S01]  /*3960*/  IMAD.MOV.U32 R5, RZ, RZ, RZ ;  /* 0x000000ffff057224 */ /* 0x000fe200078e00ff */
[----:B------:R-:W-:Y:S02]  /*3970*/  BSSY.RECONVERGENT B0, `(.L_x_64) ;  /* 0x0000014000007945 */ /* 0x000fe40003800200 */
[----:B------:R0:W-:Y:S04]  /*3980*/  STL.64 [R1+0x60], RZ ;  /* 0x000060ff01007387 */ /* 0x0001e80000100a00 */
[----:B------:R0:W-:Y:S04]  /*3990*/  STL.64 [R1+0x58], R4 ;  /* 0x0000580401007387 */ /* 0x0001e80000100a00 */
[----:B------:R0:W-:Y:S04]  /*39a0*/  STL.64 [R1+0x68], RZ ;  /* 0x000068ff01007387 */ /* 0x0001e80000100a00 */
[----:B------:R0:W-:Y:S04]  /*39b0*/  STL.64 [R1+0x70], RZ ;  /* 0x000070ff01007387 */ /* 0x0001e80000100a00 */
[----:B------:R0:W-:Y:S01]  /*39c0*/  STL.64 [R1+0x78], RZ ;  /* 0x000078ff01007387 */ /* 0x0001e20000100a00 */
[----:B--2---:R-:W-:-:S13]  /*39d0*/  ISETP.NE.AND P0, PT, R0, R2, PT ;  /* 0x000000020000720c */ /* 0x004fda0003f05270 */
[----:B0-----:R-:W-:Y:S05]  /*39e0*/  @P0 BRA `(.L_x_65) ;  /* 0x0000000000180947 */ /* 0x001fea0003800000 */
[----:B------:R-:W-:Y:S02]  /*39f0*/  R2UR UR4, R32 ;  /* 0x00000000200472ca */ /* 0x000fe400000e0000 */
[----:B------:R-:W-:-:S13]  /*3a00*/  R2UR UR5, R33 ;  /* 0x00000000210572ca */ /* 0x000fda00000e0000 */
[----:B------:R-:W2:Y:S02]  /*3a10*/  LDG.E R0, desc[UR4][R38.64+0x4] ;  /* 0x0000040426007981 */ /* 0x000ea4000c1e1900 */
[----:B--2---:R-:W-:-:S05]  /*3a20*/  IMAD R0, R0, 0x4, R17 ;  /* 0x0000000400007824 */ /* 0x004fca00078e0211 */
[----:B------:R1:W-:Y:S01]  /*3a30*/  STL [R0], R9 ;  /* 0x0000000900007387 */ /* 0x0003e20000100800 */
[----:B------:R-:W-:Y:S05]  /*3a40*/  BRA `(.L_x_66) ;  /* 0x0000000000187947 */ /* 0x000fea0003800000 */
.L_x_65:
[----:B------:R-:W-:Y:S02]  /*3a50*/  R2UR UR4, R32 ;  /* 0x00000000200472ca */ /* 0x000fe400000e0000 */
[----:B------:R-:W-:-:S13]  /*3a60*/  R2UR UR5, R33 ;  /* 0x00000000210572ca */ /* 0x000fda00000e0000 */
[----:B------:R-:W2:Y:S02]  /*3a70*/  LDG.E R3, desc[UR4][R38.64+0x4] ;  /* 0x0000040426037981 */ /* 0x000ea4000c1e1900 */
[----:B--2---:R-:W-:-:S13]  /*3a80*/  ISETP.NE.AND P0, PT, R3, R2, PT ;  /* 0x000000020300720c */ /* 0x004fda0003f05270 */
[----:B------:R-:W-:-:S05]  /*3a90*/  @!P0 IMAD R0, R0, 0x4, R17 ;  /* 0x0000000400008824 */ /* 0x000fca00078e0211 */
[----:B------:R0:W-:Y:S02]  /*3aa0*/  @!P0 STL [R0], R9 ;  /* 0x0000000900008387 */ /* 0x0001e40000100800 */
.L_x_66:
[----:B------:R-:W-:Y:S05]  /*3ab0*/  BSYNC.RECONVERGENT B0 ;  /* 0x0000000000007941 */ /* 0x000fea0003800200 */
.L_x_64:
        /* <DEDUP_REMOVED lines=11> */
[----:B------:R-:W-:-:S05]  /*3b70*/  IMAD R0, R0, 0x4, R17 ;  /* 0x0000000400007824 */ /* 0x000fca00078e0211 */
[----:B------:R0:W-:Y:S01]  /*3b80*/  STL [R0], R9 ;  /* 0x0000000900007387 */ /* 0x0001e20000100800 */
[----:B------:R-:W-:Y:S05]  /*3b90*/  BRA `(.L_x_69) ;  /* 0x0000000000147947 */ /* 0x000fea0003800000 */
.L_x_68:
[----:B------:R-:W-:Y:S02]  /*3ba0*/  R2UR UR4, R32 ;  /* 0x00000000200472ca */ /* 0x000fe400000e0000 */
[----:B------:R-:W-:-:S13]  /*3bb0*/  R2UR UR5, R33 ;  /* 0x00000000210572ca */ /* 0x000fda00000e0000 */
[----:B------:R-:W2:Y:S02]  /*3bc0*/  LDG.E R0, desc[UR4][R38.64+0xc] ;  /* 0x00000c0426007981 */ /* 0x000ea4000c1e1900 */
[----:B--2---:R-:W-:-:S05]  /*3bd0*/  IMAD R0, R0, 0x4, R17 ;  /* 0x0000000400007824 */ /* 0x004fca00078e0211 */
[----:B------:R1:W-:Y:S02]  /*3be0*/  STL [R0], R9 ;  /* 0x0000000900007387 */ /* 0x0003e40000100800 */
.L_x_69:
[----:B------:R-:W-:Y:S05]  /*3bf0*/  BSYNC.RECONVERGENT B0 ;  /* 0x0000000000007941 */ /* 0x000fea0003800200 */
.L_x_67:
        /* <DEDUP_REMOVED lines=14> */
.L_x_71:
[----:B------:R-:W-:Y:S02]  /*3ce0*/  R2UR UR4, R32 ;  /* 0x00000000200472ca */ /* 0x000fe400000e0000 */
[----:B------:R-:W-:-:S13]  /*3cf0*/  R2UR UR5, R33 ;  /* 0x00000000210572ca */ /* 0x000fda00000e0000 */
[----:B------:R-:W2:Y:S02]  /*3d00*/  LDG.E R0, desc[UR4][R38.64+0x14] ;  /* 0x0000140426007981 */ /* 0x000ea4000c1e1900 */
[----:B--2---:R-:W-:-:S05]  /*3d10*/  IMAD R0, R0, 0x4, R17 ;  /* 0x0000000400007824 */ /* 0x004fca00078e0211 */
[----:B------:R0:W-:Y:S02]  /*3d20*/  STL [R0], R9 ;  /* 0x0000000900007387 */ /* 0x0001e40000100800 */
.L_x_72:
[----:B------:R-:W-:Y:S05]  /*3d30*/  BSYNC.RECONVERGENT B0 ;  /* 0x0000000000007941 */ /* 0x000fea0003800200 */
.L_x_70:
        /* <DEDUP_REMOVED lines=14> */
.L_x_74:
[----:B------:R-:W-:Y:S02]  /*3e20*/  R2UR UR4, R32 ;  /* 0x00000000200472ca */ /* 0x000fe400000e0000 */
[----:B------:R-:W-:-:S13]  /*3e30*/  R2UR UR5, R33 ;  /* 0x00000000210572ca */ /* 0x000fda00000e0000 */
[----:B------:R-:W2:Y:S02]  /*3e40*/  LDG.E R0, desc[UR4][R38.64+0x1c] ;  /* 0x00001c0426007981 */ /* 0x000ea4000c1e1900 */
[----:B--2---:R-:W-:-:S05]  /*3e50*/  IMAD R0, R0, 0x4, R17 ;  /* 0x0000000400007824 */ /* 0x004fca00078e0211 */
[----:B------:R0:W-:Y:S02]  /*3e60*/  STL [R0], R9 ;  /* 0x0000000900007387 */ /* 0x0001e40000100800 */
.L_x_75:
[----:B------:R-:W-:Y:S05]  /*3e70*/  BSYNC.RECONVERGENT B0 ;  /* 0x0000000000007941 */ /* 0x000fea0003800200 */
.L_x_73:
        /* <DEDUP_REMOVED lines=14> */
.L_x_77:
[----:B------:R-:W-:Y:S02]  /*3f60*/  R2UR UR4, R32 ;  /* 0x00000000200472ca */ /* 0x000fe400000e0000 */
[----:B------:R-:W-:-:S13]  /*3f70*/  R2UR UR5, R33 ;  /* 0x00000000210572ca */ /* 0x000fda00000e0000 */
[----:B------:R-:W2:Y:S02]  /*3f80*/  LDG.E R0, desc[UR4][R38.64+0x24] ;  /* 0x0000240426007981 */ /* 0x000ea4000c1e1900 */
[----:B--2---:R-:W-:-:S05]  /*3f90*/  IMAD R0, R0, 0x4, R17 ;  /* 0x0000000400007824 */ /* 0x004fca00078e0211 */
[----:B------:R1:W-:Y:S02]  /*3fa0*/  STL [R0], R9 ;  /* 0x0000000900007387 */ /* 0x0003e40000100800 */
.L_x_78:
[----:B------:R-:W-:Y:S05]  /*3fb0*/  BSYNC.RECONVERGENT B0 ;  /* 0x0000000000007941 */ /* 0x000fea0003800200 */
.L_x_76:
        /* <DEDUP_REMOVED lines=14> */
.L_x_80:
[----:B------:R-:W-:Y:S02]  /*40a0*/  R2UR UR4, R32 ;  /* 0x00000000200472ca */ /* 0x000fe400000e0000 */
[----:B------:R-:W-:-:S13]  /*40b0*/  R2UR UR5, R33 ;  /* 0x00000000210572ca */ /* 0x000fda00000e0000 */
[----:B------:R-:W2:Y:S02]  /*40c0*/  LDG.E R0, desc[UR4][R38.64+0x2c] ;  /* 0x00002c0426007981 */ /* 0x000ea4000c1e1900 */
[----:B--2---:R-:W-:-:S05]  /*40d0*/  IMAD R0, R0, 0x4, R17 ;  /* 0x0000000400007824 */ /* 0x004fca00078e0211 */
[----:B------:R0:W-:Y:S02]  /*40e0*/  STL [R0], R9 ;  /* 0x0000000900007387 */ /* 0x0001e40000100800 */
.L_x_81:
[----:B------:R-:W-:Y:S05]  /*40f0*/  BSYNC.RECONVERGENT B0 ;  /* 0x0000000000007941 */ /* 0x000fea0003800200 */
.L_x_79:
        /* <DEDUP_REMOVED lines=14> */
.L_x_83:
[----:B------:R-:W-:Y:S02]  /*41e0*/  R2UR UR4, R32 ;  /* 0x00000000200472ca */ /* 0x000fe400000e0000 */
[----:B------:R-:W-:-:S13]  /*41f0*/  R2UR UR5, R33 ;  /* 0x00000000210572ca */ /* 0x000fda00000e0000 */
[----:B------:R-:W2:Y:S02]  /*4200*/  LDG.E R0, desc[UR4][R38.64+0x34] ;  /* 0x0000340426007981 */ /* 0x000ea4000c1e1900 */
[----:B--2---:R-:W-:-:S05]  /*4210*/  IMAD R0, R0, 0x4, R17 ;  /* 0x0000000400007824 */ /* 0x004fca00078e0211 */
[----:B------:R0:W-:Y:S02]  /*4220*/  STL [R0], R9 ;  /* 0x0000000900007387 */ /* 0x0001e40000100800 */
.L_x_84:
[----:B------:R-:W-:Y:S05]  /*4230*/  BSYNC.RECONVERGENT B0 ;  /* 0x0000000000007941 */ /* 0x000fea0003800200 */
.L_x_82:
        /* <DEDUP_REMOVED lines=14> */
.L_x_86:
[----:B------:R-:W-:Y:S02]  /*4320*/  R2UR UR4, R32 ;  /* 0x00000000200472ca */ /* 0x000fe400000e0000 */
[----:B------:R-:W-:-:S13]  /*4330*/  R2UR UR5, R33 ;  /* 0x00000000210572ca */ /* 0x000fda00000e0000 */
[----:B------:R-:W2:Y:S02]  /*4340*/  LDG.E R0, desc[UR4][R38.64+0x3c] ;  /* 0x00003c0426007981 */ /* 0x000ea4000c1e1900 */
[----:B--2---:R-:W-:-:S05]  /*4350*/  IMAD R0, R0, 0x4, R17 ;  /* 0x0000000400007824 */ /* 0x004fca00078e0211 */
[----:B------:R0:W-:Y:S02]  /*4360*/  STL [R0], R9 ;  /* 0x0000000900007387 */ /* 0x0001e40000100800 */
.L_x_87:
[----:B------:R-:W-:Y:S05]  /*4370*/  BSYNC.RECONVERGENT B0 ;  /* 0x0000000000007941 */ /* 0x000fea0003800200 */
.L_x_85:
[----:B01----:R-:W-:Y:S01]  /*4380*/  MOV R0, 0x0 ;  /* 0x0000000000007802 */ /* 0x003fe20000000f00 */
[----:B------:R-:W-:Y:S02]  /*4390*/  IMAD.MOV.U32 R4, RZ, RZ, 0x1c ;  /* 0x0000001cff047424 */ /* 0x000fe400078e00ff */
[----:B------:R-:W-:Y:S01]  /*43a0*/  IMAD.MOV.U32 R5, RZ, RZ, RZ ;  /* 0x000000ffff057224 */ /* 0x000fe200078e00ff */
[----:B------:R0:W1:Y:S06]  /*43b0*/  LDC.64 R6, c[0x4][R0] ;  /* 0x0100000000067b82 */ /* 0x00006c0000000a00 */
[----:B------:R-:W-:-:S07]  /*43c0*/  LEPC R20, `(.L_x_88) ;  /* 0x000000001014794e */ /* 0x000fce0000000000 */
[----:B01----:R-:W-:Y:S05]  /*43d0*/  CALL.ABS.NOINC R6 ;  /* 0x0000000006007343 */ /* 0x003fea0003c00000 */
.L_x_88:
[C---:B------:R-:W-:Y:S01]  /*43e0*/  R2UR UR4, R32.reuse ;  /* 0x00000000200472ca */ /* 0x040fe200000e0000 */
[----:B------:R-:W-:Y:S01]  /*43f0*/  IMAD.MOV.U32 R9, RZ, RZ, -0x1 ;  /* 0xffffffffff097424 */ /* 0x000fe200078e00ff */
[C---:B------:R-:W-:Y:S02]  /*4400*/  R2UR UR5, R33.reuse ;  /* 0x00000000210572ca */ /* 0x040fe400000e0000 */
[C---:B------:R-:W-:Y:S02]  /*4410*/  R2UR UR6, R32.reuse ;  /* 0x00000000200672ca */ /* 0x040fe400000e0000 */
        /* <DEDUP_REMOVED lines=21> */
[----:B------:R-:W3:Y:S01]  /*4570*/  LDL R3, [R1+0x58] ;  /* 0x0000580001037983 */ /* 0x000ee20000100800 */
[----:B--2---:R-:W-:-:S04]  /*4580*/  ISETP.NE.AND P0, PT, R0, 0x1, PT ;  /* 0x000000010000780c */ /* 0x004fc80003f05270 */
[----:B---3--:R-:W-:-:S13]  /*4590*/  ISETP.EQ.AND P0, PT, R3, 0x1, !P0 ;  /* 0x000000010300780c */ /* 0x008fda0004702270 */
[----:B------:R-:W-:Y:S01]  /*45a0*/  @P0 R2UR UR4, R32 ;  /* 0x00000000200402ca */ /* 0x000fe200000e0000 */
[----:B------:R-:W-:Y:S01]  /*45b0*/  @P0 IMAD.MOV.U32 R7, RZ, RZ, 0x1 ;  /* 0x00000001ff070424 */ /* 0x000fe200078e00ff */
[----:B------:R-:W-:-:S13]  /*45c0*/  @P0 R2UR UR5, R33 ;  /* 0x00000000210502ca */ /* 0x000fda00000e0000 */
[----:B------:R1:W-:Y:S04]  /*45d0*/  @P0 ST.E desc[UR4][R4.64], R7 ;  /* 0x0000000704000985 */ /* 0x0003e8000c101904 */
[----:B------:R-:W2:Y:S04]  /*45e0*/  LD.E R0, desc[UR6][R30.64+0x4] ;  /* 0x000004061e007980 */ /* 0x000ea8000c101900 */
[----:B------:R-:W3:Y:S01]  /*45f0*/  LDL R3, [R1+0x5c] ;  /* 0x00005c0001037983 */ /* 0x000ee20000100800 */
[----:B--2---:R-:W-:-:S04]  /*4600*/  ISETP.NE.AND P1, PT, R0, 0x1, PT ;  /* 0x000000010000780c */ /* 0x004fc80003f25270 */
[----:B---3--:R-:W-:-:S13]  /*4610*/  ISETP.EQ.AND P1, PT, R3, 0x1, !P1 ;  /* 0x000000010300780c */ /* 0x008fda0004f22270 */
[----:B------:R-:W-:Y:S01]  /*4620*/  @P1 R2UR UR4, R32 ;  /* 0x00000000200412ca */ /* 0x000fe200000e0000 */
[----:B0-----:R-:W-:Y:S01]  /*4630*/  @P1 IMAD.MOV.U32 R9, RZ, RZ, 0x1 ;  /* 0x00000001ff091424 */ /* 0x001fe200078e00ff */
[----:B------:R-:W-:-:S13]  /*4640*/  @P1 R2UR UR5, R33 ;  /* 0x00000000210512ca */ /* 0x000fda00000e0000 */
[----:B------:R0:W-:Y:S04]  /*4650*/  @P1 ST.E desc[UR4][R4.64+0x4], R9 ;  /* 0x0000040904001985 */ /* 0x0001e8000c101904 */
[----:B------:R-:W2:Y:S04]  /*4660*/  LD.E R0, desc[UR6][R30.64+0x8] ;  /* 0x000008061e007980 */ /* 0x000ea8000c101900 */
[----:B------:R-:W3:Y:S01]  /*4670*/  LDL R3, [R1+0x60] ;  /* 0x0000600001037983 */ /* 0x000ee20000100800 */
[----:B--2---:R-:W-:-:S04]  /*4680*/  ISETP.NE.AND P2, PT, R0, 0x1, PT ;  /* 0x000000010000780c */ /* 0x004fc80003f45270 */
[----:B---3--:R-:W-:-:S13]  /*4690*/  ISETP.EQ.AND P2, PT, R3, 0x1, !P2 ;  /* 0x000000010300780c */ /* 0x008fda0005742270 */
[----:B------:R-:W-:Y:S01]  /*46a0*/  @P2 R2UR UR4, R32 ;  /* 0x00000000200422ca */ /* 0x000fe200000e0000 */
[----:B-1----:R-:W-:Y:S01]  /*46b0*/  @P2 IMAD.MOV.U32 R7, RZ, RZ, 0x1 ;  /* 0x00000001ff072424 */ /* 0x002fe200078e00ff */
        /* <DEDUP_REMOVED lines=28> */
[----:B------:R-:W-:Y:S01]  /*4880*/  SEL R6, RZ, 0x1, !P1 ;  /* 0x00000001ff067807 */ /* 0x000fe20004800000 */
[----:B-1----:R-:W-:Y:S01]  /*4890*/  IMAD.MOV.U32 R7, RZ, RZ, 0x2 ;  /* 0x00000002ff077424 */ /* 0x002fe200078e00ff */
[----:B------:R-:W-:Y:S01]  /*48a0*/  BSSY.RECONVERGENT B6, `(.L_x_89) ;  /* 0x000009d000067945 */ /* 0x000fe20003800200 */
[----:B------:R-:W-:-:S02]  /*48b0*/  @!P1 IMAD.MOV R7, RZ, RZ, 0x1 ;  /* 0x00000001ff079424 */ /* 0x000fc400078e02ff */
[----:B------:R-:W-:Y:S01]  /*48c0*/  @!P0 IMAD.MOV R7, RZ, RZ, R6 ;  /* 0x000000ffff078224 */ /* 0x000fe200078e0206 */
[----:B--2---:R-:W-:-:S03]  /*48d0*/  ISETP.NE.AND P1, PT, R0, 0x1, PT ;  /* 0x000000010000780c */ /* 0x004fc60003f25270 */
[----:B------:R-:W-:Y:S02]  /*48e0*/  VIADD R0, R7, 0x1 ;  /* 0x0000000107007836 */ /* 0x000fe40000000000 */
[----:B------:R-:W-:Y:S01]  /*48f0*/  @!P2 IMAD.MOV R0, RZ, RZ, R7 ;  /* 0x000000ffff00a224 */ /* 0x000fe200078e0207 */
[----:B---3--:R-:W-:-:S03]  /*4900*/  ISETP.EQ.AND P1, PT, R3, 0x1, !P1 ;  /* 0x000000010300780c */ /* 0x008fc60004f22270 */
[----:B------:R-:W-:Y:S02]  /*4910*/  VIADD R3, R0, 0x1 ;  /* 0x0000000100037836 */ /* 0x000fe40000000000 */
[----:B------:R-:W-:-:S04]  /*4920*/  @!P3 IMAD.MOV R3, RZ, RZ, R0 ;  /* 0x000000ffff03b224 */ /* 0x000fc800078e0200 */
[----:B------:R-:W-:Y:S02]  /*4930*/  VIADD R6, R3, 0x1 ;  /* 0x0000000103067836 */ /* 0x000fe40000000000 */
[----:B------:R-:W-:Y:S01]  /*4940*/  @!P4 IMAD.MOV R6, RZ, RZ, R3 ;  /* 0x000000ffff06c224 */ /* 0x000fe200078e0203 */
[----:B------:R-:W-:Y:S01]  /*4950*/  SEL R3, RZ, 0x1, !P1 ;  /* 0x00000001ff037807 */ /* 0x000fe20004800000 */
[----:B------:R-:W-:Y:S01]  /*4960*/  @P1 IMAD.MOV.U32 R7, RZ, RZ, 0x1 ;  /* 0x00000001ff071424 */ /* 0x000fe200078e00ff */
[----:B------:R-:W-:Y:S01]  /*4970*/  @P1 R2UR UR4, R32 ;  /* 0x00000000200412ca */ /* 0x000fe200000e0000 */
[----:B------:R-:W-:Y:S01]  /*4980*/  VIADD R0, R6, 0x1 ;  /* 0x0000000106007836 */ /* 0x000fe20000000000 */
[----:B------:R-:W-:Y:S01]  /*4990*/  @P1 R2UR UR5, R33 ;  /* 0x00000000210512ca */ /* 0x000fe200000e0000 */
[----:B------:R-:W-:-:S05]  /*49a0*/  @!P5 IMAD.MOV R0, RZ, RZ, R6 ;  /* 0x000000ffff00d224 */ /* 0x000fca00078e0206 */
[----:B------:R-:W-:-:S07]  /*49b0*/  LOP3.LUT P0, RZ, R0, R3, RZ, 0xfc, !PT ;  /* 0x0000000300ff7212 */ /* 0x000fce000780fcff */
[----:B------:R0:W-:Y:S06]  /*49c0*/  @P1 ST.E desc[UR4][R4.64+0x18], R7 ;  /* 0x0000180704001985 */ /* 0x0001ec000c101904 */
[----:B------:R-:W-:Y:S05]  /*49d0*/  @P0 BRA `(.L_x_90) ;  /* 0x0000000400600947 */ /* 0x000fea0003800000 */
        /* <DEDUP_REMOVED lines=16> */
[----:B0-----:R-:W5:Y:S04]  /*4ae0*/  LDG.E R9, desc[UR14][R28.64+0x8] ;  /* 0x0000080e1c097981 */ /* 0x001f68000c1e1900 */
        /* <DEDUP_REMOVED lines=9> */
[----:B--2---:R-:W-:-:S02]  /*4b80*/  ISETP.NE.AND P5, PT, R14, 0x1, PT ;  /* 0x000000010e00780c */ /* 0x004fc40003fa5270 */
[----:B---3--:R-:W-:Y:S02]  /*4b90*/  ISETP.NE.AND P3, PT, R0, 0x1, PT ;  /* 0x000000010000780c */ /* 0x008fe40003f65270 */
[----:B----4-:R-:W-:Y:S02]  /*4ba0*/  ISETP.NE.AND P4, PT, R8, 0x1, PT ;  /* 0x000000010800780c */ /* 0x010fe40003f85270 */
[----:B-----5:R-:W-:Y:S02]  /*4bb0*/  ISETP.NE.AND P2, PT, R15, 0x1, PT ;  /* 0x000000010f00780c */ /* 0x020fe40003f45270 */
[----:B------:R-:W-:Y:S02]  /*4bc0*/  ISETP.NE.AND P0, PT, R9, 0x1, PT ;  /* 0x000000010900780c */ /* 0x000fe40003f05270 */
[----:B------:R-:W-:Y:S02]  /*4bd0*/  SEL R9, RZ, 0x1, P3 ;  /* 0x00000001ff097807 */ /* 0x000fe40001800000 */
[----:B------:R-:W-:-:S02]  /*4be0*/  ISETP.NE.AND P1, PT, R3, 0x1, PT ;  /* 0x000000010300780c */ /* 0x000fc40003f25270 */
[----:B------:R-:W-:Y:S01]  /*4bf0*/  SEL R3, RZ, 0x1, P5 ;  /* 0x00000001ff037807 */ /* 0x000fe20002800000 */
[----:B------:R-:W-:Y:S02]  /*4c00*/  IMAD.MOV.U32 R8, RZ, RZ, 0x2 ;  /* 0x00000002ff087424 */ /* 0x000fe400078e00ff */
[----:B------:R-:W-:Y:S02]  /*4c10*/  IMAD.MOV.U32 R0, RZ, RZ, 0x2 ;  /* 0x00000002ff007424 */ /* 0x000fe400078e00ff */
[----:B------:R-:W-:Y:S02]  /*4c20*/  @P5 IMAD.MOV R8, RZ, RZ, 0x1 ;  /* 0x00000001ff085424 */ /* 0x000fe400078e02ff */
[----:B------:R-:W-:Y:S02]  /*4c30*/  @P3 IMAD.MOV R0, RZ, RZ, 0x1 ;  /* 0x00000001ff003424 */ /* 0x000fe400078e02ff */
[----:B------:R-:W-:Y:S02]  /*4c40*/  @P4 IMAD.MOV R8, RZ, RZ, R3 ;  /* 0x000000ffff084224 */ /* 0x000fe400078e0203 */
[----:B------:R-:W-:Y:S01]  /*4c50*/  @P2 IMAD.MOV R0, RZ, RZ, R9 ;  /* 0x000000ffff002224 */ /* 0x000fe200078e0209 */
[----:B------:R-:W-:Y:S01]  /*4c60*/  ISETP.NE.AND P2, PT, R4, 0x1, PT ;  /* 0x000000010400780c */ /* 0x000fe20003f45270 */
[----:B------:R-:W-:Y:S01]  /*4c70*/  VIADD R4, R8, 0x1 ;  /* 0x0000000108047836 */ /* 0x000fe20000000000 */
[----:B------:R-:W-:Y:S01]  /*4c80*/  ISETP.NE.AND P3, PT, R10, 0x1, PT ;  /* 0x000000010a00780c */ /* 0x000fe20003f65270 */
[----:B------:R-:W-:Y:S01]  /*4c90*/  @P0 IMAD.MOV R4, RZ, RZ, R8 ;  /* 0x000000ffff040224 */ /* 0x000fe200078e0208 */
[----:B------:R-:W-:Y:S01]  /*4ca0*/  ISETP.NE.AND P0, PT, R5, 0x1, PT ;  /* 0x000000010500780c */ /* 0x000fe20003f05270 */
[----:B------:R-:W-:Y:S01]  /*4cb0*/  VIADD R3, R0, 0x1 ;  /* 0x0000000100037836 */ /* 0x000fe20000000000 */
[----:B------:R-:W-:Y:S01]  /*4cc0*/  ISETP.NE.AND P4, PT, R11, 0x1, PT ;  /* 0x000000010b00780c */ /* 0x000fe20003f85270 */
[----:B------:R-:W-:-:S04]  /*4cd0*/  @P1 IMAD.MOV R3, RZ, RZ, R0 ;  /* 0x000000ffff031224 */ /* 0x000fc800078e0200 */
[----:B------:R-:W-:Y:S01]  /*4ce0*/  VIADD R0, R3, 0x1 ;  /* 0x0000000103007836 */ /* 0x000fe20000000000 */
[----:B------:R-:W-:Y:S01]  /*4cf0*/  ISETP.NE.AND P1, PT, R6, 0x1, PT ;  /* 0x000000010600780c */ /* 0x000fe20003f25270 */
[----:B------:R-:W-:Y:S01]  /*4d00*/  @P2 IMAD.MOV R0, RZ, RZ, R3 ;  /* 0x000000ffff002224 */ /* 0x000fe200078e0203 */
[----:B------:R-:W-:Y:S01]  /*4d10*/  ISETP.NE.AND P2, PT, R12, 0x1, PT ;  /* 0x000000010c00780c */ /* 0x000fe20003f45270 */
[----:B------:R-:W-:Y:S02]  /*4d20*/  VIADD R5, R4, 0x1 ;  /* 0x0000000104057836 */ /* 0x000fe40000000000 */
[----:B------:R-:W-:Y:S02]  /*4d30*/  @P3 IMAD.MOV R5, RZ, RZ, R4 ;  /* 0x000000ffff053224 */ /* 0x000fe400078e0204 */
[----:B------:R-:W-:Y:S01]  /*4d40*/  VIADD R3, R0, 0x1 ;  /* 0x0000000100037836 */ /* 0x000fe20000000000 */
[----:B------:R-:W-:Y:S01]  /*4d50*/  ISETP.NE.AND P3, PT, R13, 0x1, PT ;  /* 0x000000010d00780c */ /* 0x000fe20003f65270 */
[----:B------:R-:W-:Y:S01]  /*4d60*/  @P0 IMAD.MOV R3, RZ, RZ, R0 ;  /* 0x000000ffff030224 */ /* 0x000fe200078e0200 */
[----:B------:R-:W-:Y:S01]  /*4d70*/  ISETP.NE.AND P0, PT, R7, 0x1, PT ;  /* 0x000000010700780c */ /* 0x000fe20003f05270 */
[----:B------:R-:W-:-:S02]  /*4d80*/  VIADD R6, R5, 0x1 ;  /* 0x0000000105067836 */ /* 0x000fc40000000000 */
[----:B------:R-:W-:Y:S02]  /*4d90*/  @P4 IMAD.MOV R6, RZ, RZ, R5 ;  /* 0x000000ffff064224 */ /* 0x000fe400078e0205 */
[----:B------:R-:W-:Y:S02]  /*4da0*/  VIADD R4, R3, 0x1 ;  /* 0x0000000103047836 */ /* 0x000fe40000000000 */
[----:B------:R-:W-:Y:S02]  /*4db0*/  VIADD R5, R6, 0x1 ;  /* 0x0000000106057836 */ /* 0x000fe40000000000 */
[----:B------:R-:W-:Y:S02]  /*4dc0*/  @P2 IMAD.MOV R5, RZ, RZ, R6 ;  /* 0x000000ffff052224 */ /* 0x000fe400078e0206 */
[----:B------:R-:W-:Y:S02]  /*4dd0*/  @P1 IMAD.MOV R4, RZ, RZ, R3 ;  /* 0x000000ffff041224 */ /* 0x000fe400078e0203 */
[----:B------:R-:W-:-:S02]  /*4de0*/  VIADD R3, R5, 0x1 ;  /* 0x0000000105037836 */ /* 0x000fc40000000000 */
[----:B------:R-:W-:Y:S02]  /*4df0*/  VIADD R0, R4, 0x1 ;  /* 0x0000000104007836 */ /* 0x000fe40000000000 */
[----:B------:R-:W-:Y:S02]  /*4e00*/  @P3 IMAD.MOV R3, RZ, RZ, R5 ;  /* 0x000000ffff033224 */ /* 0x000fe400078e0205 */
[----:B------:R-:W-:-:S05]  /*4e10*/  @P0 IMAD.MOV R0, RZ, RZ, R4 ;  /* 0x000000ffff000224 */ /* 0x000fca00078e0204 */
[----:B------:R-:W-:-:S13]  /*4e20*/  ISETP.GT.U32.AND P0, PT, R0, R3, PT ;  /* 0x000000030000720c */ /* 0x000fda0003f04070 */
[----:B------:R-:W-:Y:S05]  /*4e30*/  @!P0 BRA `(.L_x_91) ;  /* 0x00000004000c8947 */ /* 0x000fea0003800000 */
[C---:B------:R-:W-:Y:S02]  /*4e40*/  R2UR UR4, R32.reuse ;  /* 0x00000000200472ca */ /* 0x040fe400000e0000 */
[C---:B------:R-:W-:Y:S02]  /*4e50*/  R2UR UR5, R33.reuse ;  /* 0x00000000210572ca */ /* 0x040fe400000e0000 */
[----:B------:R-:W-:Y:S02]  /*4e60*/  R2UR UR6, R32 ;  /* 0x00000000200672ca */ /* 0x000fe400000e0000 */
[----:B------:R-:W-:-:S09]  /*4e70*/  R2UR UR7, R33 ;  /* 0x00000000210772ca */ /* 0x000fd200000e0000 */
[----:B------:R-:W-:Y:S04]  /*4e80*/  STG.E desc[UR4][R28.64], R15 ;  /* 0x0000000f1c007986 */ /* 0x000fe8000c101904 */
[----:B------:R-:W2:Y:S04]  /*4e90*/  LDG.E R3, desc[UR6][R36.64+0x4] ;  /* 0x0000040624037981 */ /* 0x000ea8000c1e1900 */
[----:B--2---:R0:W-:Y:S04]  /*4ea0*/  STG.E desc[UR4][R28.64+0x4], R3 ;  /* 0x000004031c007986 */ /* 0x0041e8000c101904 */
[----:B------:R-:W2:Y:S04]  /*4eb0*/  LDG.E R5, desc[UR6][R36.64+0x8] ;  /* 0x0000080624057981 */ /* 0x000ea8000c1e1900 */
[----:B--2---:R1:W-:Y:S04]  /*4ec0*/  STG.E desc[UR4][R28.64+0x8], R5 ;  /* 0x000008051c007986 */ /* 0x0043e8000c101904 */
[----:B------:R-:W2:Y:S04]  /*4ed0*/  LDG.E R7, desc[UR6][R36.64+0xc] ;  /* 0x00000c0624077981 */ /* 0x000ea8000c1e1900 */
[----:B--2---:R3:W-:Y:S04]  /*4ee0*/  STG.E desc[UR4][R28.64+0xc], R7 ;  /* 0x00000c071c007986 */ /* 0x0047e8000c101904 */
[----:B------:R-:W2:Y:S04]  /*4ef0*/  LDG.E R9, desc[UR6][R36.64+0x10] ;  /* 0x0000100624097981 */ /* 0x000ea8000c1e1900 */
[----:B--2---:R3:W-:Y:S04]  /*4f00*/  STG.E desc[UR4][R28.64+0x10], R9 ;  /* 0x000010091c007986 */ /* 0x0047e8000c101904 */
[----:B0-----:R-:W2:Y:S04]  /*4f10*/  LDG.E R3, desc[UR6][R36.64+0x14] ;  /* 0x0000140624037981 */ /* 0x001ea8000c1e1900 */
[----:B--2---:R3:W-:Y:S04]  /*4f20*/  STG.E desc[UR4][R28.64+0x14], R3 ;  /* 0x000014031c007986 */ /* 0x0047e8000c101904 */
[----:B-1----:R-:W2:Y:S04]  /*4f30*/  LDG.E R5, desc[UR6][R36.64+0x18] ;  /* 0x0000180624057981 */ /* 0x002ea8000c1e1900 */
[----:B--2---:R3:W-:Y:S01]  /*4f40*/  STG.E desc[UR4][R28.64+0x18], R5 ;  /* 0x000018051c007986 */ /* 0x0047e2000c101904 */
[----:B------:R-:W-:Y:S05]  /*4f50*/  BRA `(.L_x_91) ;  /* 0x0000000000c47947 */ /* 0x000fea0003800000 */
.L_x_90:
[----:B------:R-:W-:-:S13]  /*4f60*/  ISETP.NE.AND P0, PT, R16, 0x1, PT ;  /* 0x000000011000780c */ /* 0x000fda0003f05270 */
[----:B------:R-:W-:Y:S05]  /*4f70*/  @P0 BRA `(.L_x_92) ;  /* 0x0000000000840947 */ /* 0x000fea0003800000 */
[----:B------:R-:W-:Y:S02]  /*4f80*/  R2UR UR4, R32 ;  /* 0x00000000200472ca */ /* 0x000fe400000e0000 */
[----:B------:R-:W-:-:S13]  /*4f90*/  R2UR UR5, R33 ;  /* 0x00000000210572ca */ /* 0x000fda00000e0000 */
[----:B------:R-:W2:Y:S01]  /*4fa0*/  LDG.E R3, desc[UR4][R36.64] ;  /* 0x0000000424037981 */ /* 0x000ea2000c1e1900 */
[----:B------:R-:W-:Y:S02]  /*4fb0*/  R2UR UR6, R32 ;  /* 0x00000000200672ca */ /* 0x000fe400000e0000 */
[----:B------:R-:W-:Y:S01]  /*4fc0*/  R2UR UR7, R33 ;  /* 0x00000000210772ca */ /* 0x000fe200000e0000 */
[----:B--2---:R1:W-:-:S12]  /*4fd0*/  STG.E desc[UR4][R26.64], R3 ;  /* 0x000000031a007986 */ /* 0x0043d8000c101904 */
[----:B0-----:R-:W2:Y:S04]  /*4fe0*/  LD.E R7, desc[UR6][R4.64] ;  /* 0x0000000604077980 */ /* 0x001ea8000c101900 */
[----:B--2---:R0:W-:Y:S04]  /*4ff0*/  STG.E desc[UR4][R26.64+0x1c], R7 ;  /* 0x00001c071a007986 */ /* 0x0041e8000c101904 */
[----:B------:R-:W2:Y:S04]  /*5000*/  LDG.E R9, desc[UR6][R36.64+0x4] ;  /* 0x0000040624097981 */ /* 0x000ea8000c1e1900 */
[----:B--2---:R2:W-:Y:S04]  /*5010*/  STG.E desc[UR4][R26.64+0x4], R9 ;  /* 0x000004091a007986 */ /* 0x0045e8000c101904 */
[----:B------:R-:W3:Y:S04]  /*5020*/  LD.E R11, desc[UR6][R4.64+0x4] ;  /* 0x00000406040b7980 */ /* 0x000ee8000c101900 */
[----:B---3--:R3:W-:Y:S04]  /*5030*/  STG.E desc[UR4][R26.64+0x20], R11 ;  /* 0x0000200b1a007986 */ /* 0x0087e8000c101904 */
[----:B-1----:R-:W4:Y:S04]  /*5040*/  LDG.E R3, desc[UR6][R36.64+0x8] ;  /* 0x0000080624037981 */ /* 0x002f28000c1e1900 */
[----:B----4-:R1:W-:Y:S04]  /*5050*/  STG.E desc[UR4][R26.64+0x8], R3 ;  /* 0x000008031a007986 */ /* 0x0103e8000c101904 */
[----:B0-----:R-:W4:Y:S04]  /*5060*/  LD.E R7, desc[UR6][R4.64+0x8] ;  /* 0x0000080604077980 */ /* 0x001f28000c101900 */
[----:B----4-:R0:W-:Y:S04]  /*5070*/  STG.E desc[UR4][R26.64+0x24], R7 ;  /* 0x000024071a007986 */ /* 0x0101e8000c101904 */
[----:B--2---:R-:W2:Y:S04]  /*5080*/  LDG.E R9, desc[UR6][R36.64+0xc] ;  /* 0x00000c0624097981 */ /* 0x004ea8000c1e1900 */
[----:B--2---:R2:W-:Y:S04]  /*5090*/  STG.E desc[UR4][R26.64+0xc], R9 ;  /* 0x00000c091a007986 */ /* 0x0045e8000c101904 */
[----:B---3--:R-:W3:Y:S04]  /*50a0*/  LD.E R11, desc[UR6][R4.64+0xc] ;  /* 0x00000c06040b7980 */ /* 0x008ee8000c101900 */
        /* <DEDUP_REMOVED lines=9> */
[----:B-1----:R-:W3:Y:S04]  /*5140*/  LDG.E R3, desc[UR6][R36.64+0x18] ;  /* 0x0000180624037981 */ /* 0x002ee8000c1e1900 */
[----:B---3--:R2:W-:Y:S04]  /*5150*/  STG.E desc[UR4][R26.64+0x18], R3 ;  /* 0x000018031a007986 */ /* 0x0085e8000c101904 */
[----:B0-----:R-:W3:Y:S04]  /*5160*/  LD.E R7, desc[UR6][R4.64+0x18] ;  /* 0x0000180604077980 */ /* 0x001ee8000c101900 */
[----:B---3--:R2:W-:Y:S01]  /*5170*/  STG.E desc[UR4][R26.64+0x34], R7 ;  /* 0x000034071a007986 */ /* 0x0085e2000c101904 */
[----:B------:R-:W-:Y:S05]  /*5180*/  BRA `(.L_x_91) ;  /* 0x0000000000387947 */ /* 0x000fea0003800000 */
.L_x_92:
[----:B------:R-:W-:Y:S01]  /*5190*/  IMAD.MOV.U32 R8, RZ, RZ, R4 ;  /* 0x000000ffff087224 */ /* 0x000fe200078e0004 */
[----:B------:R-:W-:Y:S01]  /*51a0*/  MOV R20, 0x5270 ;  /* 0x0000527000147802 */ /* 0x000fe20000000f00 */
[----:B0-----:R-:W-:Y:S02]  /*51b0*/  IMAD.MOV.U32 R9, RZ, RZ, R5 ;  /* 0x000000ffff097224 */ /* 0x001fe400078e0005 */
[----:B------:R-:W-:Y:S02]  /*51c0*/  IMAD.MOV.U32 R4, RZ, RZ, R38 ;  /* 0x000000ffff047224 */ /* 0x000fe400078e0026 */
[----:B------:R-:W-:Y:S02]  /*51d0*/  IMAD.MOV.U32 R5, RZ, RZ, R39 ;  /* 0x000000ffff057224 */ /* 0x000fe400078e0027 */
[----:B------:R-:W-:Y:S02]  /*51e0*/  IMAD.MOV.U32 R6, RZ, RZ, R36 ;  /* 0x000000ffff067224 */ /* 0x000fe400078e0024 */
[----:B------:R-:W-:-:S02]  /*51f0*/  IMAD.MOV.U32 R7, RZ, RZ, R37 ;  /* 0x000000ffff077224 */ /* 0x000fc400078e0025 */
[----:B------:R-:W-:Y:S02]  /*5200*/  IMAD.MOV.U32 R10, RZ, RZ, R28 ;  /* 0x000000ffff0a7224 */ /* 0x000fe400078e001c */
[----:B------:R-:W-:Y:S02]  /*5210*/  IMAD.MOV.U32 R11, RZ, RZ, R29 ;  /* 0x000000ffff0b7224 */ /* 0x000fe400078e001d */
[----:B------:R-:W-:Y:S02]  /*5220*/  IMAD.MOV.U32 R12, RZ, RZ, R26 ;  /* 0x000000ffff0c7224 */ /* 0x000fe400078e001a */
[----:B------:R-:W-:Y:S02]  /*5230*/  IMAD.MOV.U32 R13, RZ, RZ, R27 ;  /* 0x000000ffff0d7224 */ /* 0x000fe400078e001b */
[----:B------:R-:W-:Y:S02]  /*5240*/  IMAD.MOV.U32 R14, RZ, RZ, R16 ;  /* 0x000000ffff0e7224 */ /* 0x000fe400078e0010 */
[----:B------:R-:W-:-:S07]  /*5250*/  IMAD.MOV.U32 R21, RZ, RZ, 0x0 ;  /* 0x00000000ff157424 */ /* 0x000fce00078e00ff */
[----:B------:R-:W-:Y:S05]  /*5260*/  CALL.REL.NOINC `($_Z6expandP6vertexPiS1_S1_P12returnObjecti$_Z7expand1P6vertexPiS1_S1_P12returnObjecti) ;  /* 0xffffffb000287944 */ /* 0x000fea0003c3ffff */
.L_x_91:
[----:B------:R-:W-:Y:S05]  /*5270*/  BSYNC.RECONVERGENT B6 ;  /* 0x0000000000067941 */ /* 0x000fea0003800200 */
.L_x_89:
[----:B------:R-:W0:Y:S01]  /*5280*/  LDCU.64 UR4, c[0x0][0x358] ;  /* 0x00006b00ff0477ac */ /* 0x000e220008000a00 */
[----:B------:R-:W-:Y:S02]  /*5290*/  IMAD.MOV.U32 R4, RZ, RZ, R36 ;  /* 0x000000ffff047224 */ /* 0x000fe400078e0024 */
[----:B---3--:R-:W-:Y:S02]  /*52a0*/  IMAD.MOV.U32 R5, RZ, RZ, R37 ;  /* 0x000000ffff057224 */ /* 0x008fe400078e0025 */
[----:B--2---:R-:W-:Y:S02]  /*52b0*/  IMAD.MOV.U32 R7, RZ, RZ, -0x1 ;  /* 0xffffffffff077424 */ /* 0x004fe400078e00ff */
[----:B------:R-:W-:-:S04]  /*52c0*/  IMAD.WIDE R4, R2, 0x4, R4 ;  /* 0x0000000402047825 */ /* 0x000fc800078e0204 */
[----:B------:R-:W-:Y:S01]  /*52d0*/  IMAD.WIDE R2, R2, 0x4, R30 ;  /* 0x0000000402027825 */ /* 0x000fe200078e021e */
[----:B0-----:R0:W-:Y:S04]  /*52e0*/  STG.E desc[UR4][R4.64], R7 ;  /* 0x0000000704007986 */ /* 0x0011e8000c101904 */
[----:B------:R0:W-:Y:S02]  /*52f0*/  ST.E desc[UR4][R2.64], R7 ;  /* 0x0000000702007985 */ /* 0x0001e4000c101904 */
.L_x_63:
[----:B------:R-:W-:Y:S05]  /*5300*/  BSYNC.RECONVERGENT B7 ;  /* 0x0000000000077941 */ /* 0x000fea0003800200 */
.L_x_62:
[----:B------:R-:W-:-:S13]  /*5310*/  ISETP.NE.AND P0, PT, R18, 0x1, PT ;  /* 0x000000011200780c */ /* 0x000fda0003f05270 */
[----:B------:R-:W-:Y:S05]  /*5320*/  @!P0 BRA `(.L_x_61) ;  /* 0x000000bc00cc8947 */ /* 0x000fea0003800000 */
[----:B------:R-:W1:Y:S01]  /*5330*/  LDC.64 R32, c[0x0][0x358] ;  /* 0x0000d600ff207b82 */ /* 0x000e620000000a00 */
[----:B0-----:R-:W-:Y:S02]  /*5340*/  IMAD.MOV.U32 R4, RZ, RZ, R36 ;  /* 0x000000ffff047224 */ /* 0x001fe400078e0024 */
[----:B------:R-:W-:Y:S02]  /*5350*/  IMAD.MOV.U32 R5, RZ, RZ, R37 ;  /* 0x000000ffff057224 */ /* 0x000fe400078e0025 */
[----:B------:R-:W-:Y:S02]  /*5360*/  IMAD.MOV.U32 R6, RZ, RZ, R28 ;  /* 0x000000ffff067224 */ /* 0x000fe400078e001c */
[----:B------:R-:W-:Y:S01]  /*5370*/  IMAD.MOV.U32 R7, RZ, RZ, R29 ;  /* 0x000000ffff077224 */ /* 0x000fe200078e001d */
[----:B-1----:R-:W-:Y:S02]  /*5380*/  R2UR UR6, R32 ;  /* 0x00000000200672ca */ /* 0x002fe400000e0000 */
[----:B------:R-:W-:-:S02]  /*5390*/  R2UR UR7, R33 ;  /* 0x00000000210772ca */ /* 0x000fc400000e0000 */
[C---:B------:R-:W-:Y:S02]  /*53a0*/  R2UR UR12, R32.reuse ;  /* 0x00000000200c72ca */ /* 0x040fe400000e0000 */
[C---:B------:R-:W-:Y:S02]  /*53b0*/  R2UR UR13, R33.reuse ;  /* 0x00000000210d72ca */ /* 0x040fe400000e0000 */
[C---:B------:R-:W-:Y:S02]  /*53c0*/  R2UR UR4, R32.reuse ;  /* 0x00000000200472ca */ /* 0x040fe400000e0000 */
[C---:B------:R-:W-:Y:S02]  /*53d0*/  R2UR UR5, R33.reuse ;  /* 0x00000000210572ca */ /* 0x040fe400000e0000 */
[C---:B------:R-:W-:Y:S02]  /*53e0*/  R2UR UR10, R32.reuse ;  /* 0x00000000200a72ca */ /* 0x040fe400000e0000 */
[----:B------:R-:W-:Y:S01]  /*53f0*/  R2UR UR11, R33 ;  /* 0x00000000210b72ca */ /* 0x000fe200000e0000 */
[----:B------:R-:W2:Y:S01]  /*5400*/  LDG.E R42, desc[UR6][R4.64+0x4] ;  /* 0x00000406042a7981 */ /* 0x000ea2000c1e1900 */
[----:B------:R-:W-:-:S02]  /*5410*/  R2UR UR14, R32 ;  /* 0x00000000200e72ca */ /* 0x000fc400000e0000 */
        /* <DEDUP_REMOVED lines=15> */
[----:B------:R0:W5:Y:S01]  /*5510*/  LDG.E R41, desc[UR8][R6.64+0x18] ;  /* 0x0000180806297981 */ /* 0x000162000c1e1900 */
[----:B------:R-:W-:-:S04]  /*5520*/  VIADD R3, R18, 0xfffffffe ;  /* 0xfffffffe12037836 */ /* 0x000fc80000000000 */
[----:B------:R-:W-:-:S05]  /*5530*/  IMAD.WIDE.U32 R2, R3, 0x4, R24 ;  /* 0x0000000403027825 */ /* 0x000fca00078e0018 */
[----:B------:R-:W5:Y:S01]  /*5540*/  LD.E R43, desc[UR4][R2.64] ;  /* 0x00000004022b7980 */ /* 0x000f62000c101900 */
[----:B0-----:R-:W-:Y:S01]  /*5550*/  IMAD.MOV.U32 R6, RZ, RZ, 0x2 ;  /* 0x00000002ff067424 */ /* 0x001fe200078e00ff */
[----:B------:R-:W-:Y:S01]  /*5560*/  BSSY.RECONVERGENT B7, `(.L_x_93) ;  /* 0x00001da000077945 */ /* 0x000fe20003800200 */
[----:B--2---:R-:W-:Y:S02]  /*5570*/  ISETP.NE.AND P3, PT, R42, 0x1, PT ;  /* 0x000000012a00780c */ /* 0x004fe40003f65270 */
[----:B---3--:R-:W-:Y:S02]  /*5580*/  ISETP.NE.AND P5, PT, R14, 0x1, PT ;  /* 0x000000010e00780c */ /* 0x008fe40003fa5270 */
[----:B----4-:R-:W-:Y:S02]  /*5590*/  ISETP.NE.AND P2, PT, R0, 0x1, PT ;  /* 0x000000010000780c */ /* 0x010fe40003f45270 */
[----:B-----5:R-:W-:Y:S02]  /*55a0*/  ISETP.NE.AND P4, PT, R8, 0x1, PT ;  /* 0x000000010800780c */ /* 0x020fe40003f85270 */
[----:B------:R-:W-:-:S02]  /*55b0*/  ISETP.NE.AND P0, PT, R15, 0x1, PT ;  /* 0x000000010f00780c */ /* 0x000fc40003f05270 */
[----:B------:R-:W-:Y:S02]  /*55c0*/  SEL R0, RZ, 0x1, P3 ;  /* 0x00000001ff007807 */ /* 0x000fe40001800000 */
[----:B------:R-:W-:Y:S02]  /*55d0*/  SEL R7, RZ, 0x1, P5 ;  /* 0x00000001ff077807 */ /* 0x000fe40002800000 */
[----:B------:R-:W-:Y:S01]  /*55e0*/  ISETP.NE.AND P1, PT, R9, 0x1, PT ;  /* 0x000000010900780c */ /* 0x000fe20003f25270 */
[----:B------:R-:W-:Y:S02]  /*55f0*/  IMAD.MOV.U32 R8, RZ, RZ, 0x2 ;  /* 0x00000002ff087424 */ /* 0x000fe400078e00ff */
[----:B------:R-:W-:Y:S02]  /*5600*/  @P3 IMAD.MOV R8, RZ, RZ, 0x1 ;  /* 0x00000001ff083424 */ /* 0x000fe400078e02ff */
[----:B------:R-:W-:Y:S02]  /*5610*/  @P5 IMAD.MOV R6, RZ, RZ, 0x1 ;  /* 0x00000001ff065424 */ /* 0x000fe400078e02ff */
[----:B------:R-:W-:Y:S01]  /*5620*/  @P2 IMAD.MOV R8, RZ, RZ, R0 ;  /* 0x000000ffff082224 */ /* 0x000fe200078e0200 */
[----:B------:R-:W-:Y:S01]  /*5630*/  ISETP.NE.AND P2, PT, R10, 0x1, PT ;  /* 0x000000010a00780c */ /* 0x000fe20003f45270 */
[----:B------:R-:W-:-:S04]  /*5640*/  @P4 IMAD.MOV R6, RZ, RZ, R7 ;  /* 0x000000ffff064224 */ /* 0x000fc800078e0207 */
[----:B------:R-:W-:Y:S02]  /*5650*/  VIADD R7, R6, 0x1 ;  /* 0x0000000106077836 */ /* 0x000fe40000000000 */
[----:B------:R-:W-:Y:S01]  /*5660*/  @P0 IMAD.MOV R7, RZ, RZ, R6 ;  /* 0x000000ffff070224 */ /* 0x000fe200078e0206 */
[----:B------:R-:W-:Y:S01]  /*5670*/  ISETP.NE.AND P0, PT, R11, 0x1, PT ;  /* 0x000000010b00780c */ /* 0x000fe20003f05270 */
[----:B------:R-:W-:Y:S01]  /*5680*/  VIADD R0, R8, 0x1 ;  /* 0x0000000108007836 */ /* 0x000fe20000000000 */
[----:B------:R-:W-:Y:S01]  /*5690*/  ISETP.NE.AND P3, PT, R34, 0x1, PT ;  /* 0x000000012200780c */ /* 0x000fe20003f65270 */
[----:B------:R-:W-:Y:S01]  /*56a0*/  @P1 IMAD.MOV R0, RZ, RZ, R8 ;  /* 0x000000ffff001224 */ /* 0x000fe200078e0208 */
[----:B------:R-:W-:-:S03]  /*56b0*/  ISETP.NE.AND P4, PT, R35, 0x1, PT ;  /* 0x000000012300780c */ /* 0x000fc60003f85270 */
[----:B------:R-:W-:Y:S01]  /*56c0*/  VIADD R6, R0, 0x1 ;  /* 0x0000000100067836 */ /* 0x000fe20000000000 */
[----:B------:R-:W-:Y:S01]  /*56d0*/  ISETP.NE.AND P1, PT, R12, 0x1, PT ;  /* 0x000000010c00780c */ /* 0x000fe20003f25270 */
[----:B------:R-:W-:Y:S01]  /*56e0*/  @P2 IMAD.MOV R6, RZ, RZ, R0 ;  /* 0x000000ffff062224 */ /* 0x000fe200078e0200 */
[----:B------:R-:W-:-:S03]  /*56f0*/  ISETP.NE.AND P2, PT, R40, 0x1, PT ;  /* 0x000000012800780c */ /* 0x000fc60003f45270 */
[----:B------:R-:W-:Y:S02]  /*5700*/  VIADD R0, R6, 0x1 ;  /* 0x0000000106007836 */ /* 0x000fe40000000000 */
[----:B------:R-:W-:Y:S01]  /*5710*/  @P0 IMAD.MOV R0, RZ, RZ, R6 ;  /* 0x000000ffff000224 */ /* 0x000fe200078e0206 */
[----:B------:R-:W-:Y:S01]  /*5720*/  ISETP.NE.AND P0, PT, R13, 0x1, PT ;  /* 0x000000010d00780c */ /* 0x000fe20003f05270 */
[----:B------:R-:W-:Y:S02]  /*5730*/  VIADD R8, R7, 0x1 ;  /* 0x0000000107087836 */ /* 0x000fe40000000000 */
[----:B------:R-:W-:Y:S01]  /*5740*/  @P3 IMAD.MOV R8, RZ, RZ, R7 ;  /* 0x000000ffff083224 */ /* 0x000fe200078e0207 */
[----:B------:R-:W-:Y:S01]  /*5750*/  ISETP.NE.AND P3, PT, R41, 0x1, PT ;  /* 0x000000012900780c */ /* 0x000fe20003f65270 */
[----:B------:R-:W-:Y:S02]  /*5760*/  VIADD R7, R0, 0x1 ;  /* 0x0000000100077836 */ /* 0x000fe40000000000 */
[----:B------:R-:W-:-:S02]  /*5770*/  VIADD R9, R8, 0x1 ;  /* 0x0000000108097836 */ /* 0x000fc40000000000 */
[----:B------:R-:W-:Y:S02]  /*5780*/  @P4 IMAD.MOV R9, RZ, RZ, R8 ;  /* 0x000000ffff094224 */ /* 0x000fe400078e0208 */
[----:B------:R-:W-:Y:S02]  /*5790*/  @P1 IMAD.MOV R7, RZ, RZ, R0 ;  /* 0x000000ffff071224 */ /* 0x000fe400078e0200 */
[----:B------:R-:W-:Y:S02]  /*57a0*/  VIADD R8, R9, 0x1 ;  /* 0x0000000109087836 */ /* 0x000fe40000000000 */
[----:B------:R-:W-:Y:S02]  /*57b0*/  @P2 IMAD.MOV R8, RZ, RZ, R9 ;  /* 0x000000ffff082224 */ /* 0x000fe400078e0209 */
[----:B------:R-:W-:Y:S02]  /*57c0*/  VIADD R0, R7, 0x1 ;  /* 0x0000000107007836 */ /* 0x000fe40000000000 */
[----:B------:R-:W-:-:S02]  /*57d0*/  @P0 IMAD.MOV R0, RZ, RZ, R7 ;  /* 0x000000ffff000224 */ /* 0x000fc400078e0207 */
[----:B------:R-:W-:Y:S02]  /*57e0*/  VIADD R6, R8, 0x1 ;  /* 0x0000000108067836 */ /* 0x000fe40000000000 */
[----:B------:R-:W-:Y:S02]  /*57f0*/  @P3 IMAD.MOV R6, RZ, RZ, R8 ;  /* 0x000000ffff063224 */ /* 0x000fe400078e0208 */
[----:B------:R-:W-:-:S05]  /*5800*/  IMAD.IADD R43, R43, 0x1, R0 ;  /* 0x000000012b2b7824 */ /* 0x000fca00078e0200 */
[----:B------:R-:W-:-:S13]  /*5810*/  ISETP.GT.AND P0, PT, R43, R6, PT ;  /* 0x000000062b00720c */ /* 0x000fda0003f04270 */
[----:B------:R-:W-:Y:S05]  /*5820*/  @!P0 BRA `(.L_x_94) ;  /* 0x0000001800b48947 */ /* 0x000fea0003800000 */
[----:B------:R-:W-:Y:S02]  /*5830*/  R2UR UR4, R32 ;  /* 0x00000000200472ca */ /* 0x000fe400000e0000 */
[----:B------:R-:W-:-:S13]  /*5840*/  R2UR UR5, R33 ;  /* 0x00000000210572ca */ /* 0x000fda00000e0000 */
[----:B------:R-:W2:Y:S01]  /*5850*/  LD.E R2, desc[UR4][R2.64+0x1c] ;  /* 0x00001c0402027980 */ /* 0x000ea2000c101900 */
[----:B------:R-:W-:Y:S01]  /*5860*/  R2UR UR6, R32 ;  /* 0x00000000200672ca */ /* 0x000fe200000e0000 */
[----:B------:R-:W-:Y:S01]  /*5870*/  IMAD.MOV.U32 R11, RZ, RZ, 0x1 ;  /* 0x00000001ff0b7424 */ /* 0x000fe200078e00ff */
[----:B------:R-:W-:Y:S01]  /*5880*/  R2UR UR7, R33 ;  /* 0x00000000210772ca */ /* 0x000fe200000e0000 */
[----:B------:R-:W-:Y:S02]  /*5890*/  IMAD.MOV.U32 R6, RZ, RZ, R38 ;  /* 0x000000ffff067224 */ /* 0x000fe400078e0026 */
[----:B------:R-:W-:Y:S02]  /*58a0*/  IMAD.MOV.U32 R7, RZ, RZ, R39 ;  /* 0x000000ffff077224 */ /* 0x000fe400078e0027 */
[----:B--2---:R-:W-:-:S05]  /*58b0*/  IMAD.WIDE R8, R2, 0x4, R4 ;  /* 0x0000000402087825 */ /* 0x004fca00078e0204 */
[----:B------:R0:W-:Y:S04]  /*58c0*/  STG.E desc[UR4][R8.64], R11 ;  /* 0x0000000b08007986 */ /* 0x0001e8000c101904 */
[----:B------:R-:W2:Y:S01]  /*58d0*/  LDG.E R0, desc[UR6][R6.64] ;  /* 0x0000000606007981 */ /* 0x000ea2000c1e1900 */
[----:B------:R-:W-:Y:S01]  /*58e0*/  IMAD.MOV.U32 R4, RZ, RZ, -0x1 ;  /* 0xffffffffff047424 */ /* 0x000fe200078e00ff */
[----:B------:R-:W-:Y:S01]  /*58f0*/  BSSY.RECONVERGENT B0, `(.L_x_95) ;  /* 0x0000016000007945 */ /* 0x000fe20003800200 */
[----:B------:R-:W-:Y:S01]  /*5900*/  IMAD.MOV.U32 R5, RZ, RZ, RZ ;  /* 0x000000ffff057224 */ /* 0x000fe200078e00ff */
[----:B------:R0:W-:Y:S04]  /*5910*/  STL.64 [R1+0x60], RZ ;  /* 0x000060ff01007387 */ /* 0x0001e80000100a00 */
[----:B------:R0:W-:Y:S04]  /*5920*/  STL.64 [R1+0x58], R4 ;  /* 0x0000580401007387 */ /* 0x0001e80000100a00 */
[----:B------:R0:W-:Y:S04]  /*5930*/  STL.64 [R1+0x68], RZ ;  /* 0x000068ff01007387 */ /* 0x0001e80000100a00 */
[----:B------:R0:W-:Y:S04]  /*5940*/  STL.64 [R1+0x70], RZ ;  /* 0x000070ff01007387 */ /* 0x0001e80000100a00 */
[----:B------:R0:W-:Y:S01]  /*5950*/  STL.64 [R1+0x78], RZ ;  /* 0x000078ff01007387 */ /* 0x0001e20000100a00 */
[----:B--2---:R-:W-:-:S13]  /*5960*/  ISETP.NE.AND P0, PT, R0, R2, PT ;  /* 0x000000020000720c */ /* 0x004fda0003f05270 */
[----:B0-----:R-:W-:Y:S05]  /*5970*/  @!P0 BRA `(.L_x_96) ;  /* 0x0000000000208947 */ /* 0x001fea0003800000 */
        /* <DEDUP_REMOVED lines=8> */
.L_x_96:
[----:B------:R-:W-:Y:S02]  /*5a00*/  R2UR UR4, R32 ;  /* 0x00000000200472ca */ /* 0x000fe400000e0000 */
[----:B------:R-:W-:-:S13]  /*5a10*/  R2UR UR5, R33 ;  /* 0x00000000210572ca */ /* 0x000fda00000e0000 */
[----:B------:R-:W2:Y:S02]  /*5a20*/  LDG.E R0, desc[UR4][R6.64+0x4] ;  /* 0x0000040406007981 */ /* 0x000ea4000c1e1900 */
[----:B--2---:R-:W-:-:S05]  /*5a30*/  IMAD R0, R0, 0x4, R17 ;  /* 0x0000000400007824 */ /* 0x004fca00078e0211 */
[----:B------:R0:W-:Y:S02]  /*5a40*/  STL [R0], R11 ;  /* 0x0000000b00007387 */ /* 0x0001e40000100800 */
.L_x_97:
[----:B------:R-:W-:Y:S05]  /*5a50*/  BSYNC.RECONVERGENT B0 ;  /* 0x0000000000007941 */ /* 0x000fea0003800200 */
.L_x_95:
        /* <DEDUP_REMOVED lines=14> */
.L_x_99:
[----:B------:R-:W-:Y:S02]  /*5b40*/  R2UR UR4, R32 ;  /* 0x00000000200472ca */ /* 0x000fe400000e0000 */
[----:B------:R-:W-:-:S13]  /*5b50*/  R2UR UR5, R33 ;  /* 0x00000000210572ca */ /* 0x000fda00000e0000 */
[----:B------:R-:W2:Y:S02]  /*5b60*/  LDG.E R0, desc[UR4][R6.64+0xc] ;  /* 0x00000c0406007981 */ /* 0x000ea4000c1e1900 */
[----:B--2---:R-:W-:-:S05]  /*5b70*/  IMAD R0, R0, 0x4, R17 ;  /* 0x0000000400007824 */ /* 0x004fca00078e0211 */
[----:B------:R1:W-:Y:S02]  /*5b80*/  STL [R0], R11 ;  /* 0x0000000b00007387 */ /* 0x0003e40000100800 */
.L_x_100:
[----:B------:R-:W-:Y:S05]  /*5b90*/  BSYNC.RECONVERGENT B0 ;  /* 0x0000000000007941 */ /* 0x000fea0003800200 */
.L_x_98:
        /* <DEDUP_REMOVED lines=14> */
.L_x_102:
[----:B------:R-:W-:Y:S02]  /*5c80*/  R2UR UR4, R32 ;  /* 0x00000000200472ca */ /* 0x000fe400000e0000 */
[----:B------:R-:W-:-:S13]  /*5c90*/  R2UR UR5, R33 ;  /* 0x00000000210572ca */ /* 0x000fda00000e0000 */
[----:B------:R-:W2:Y:S02]  /*5ca0*/  LDG.E R0, desc[UR4][R6.64+0x14] ;  /* 0x0000140406007981 */ /* 0x000ea4000c1e1900 */
[----:B--2---:R-:W-:-:S05]  /*5cb0*/  IMAD R0, R0, 0x4, R17 ;  /* 0x0000000400007824 */ /* 0x004fca00078e0211 */
[----:B------:R0:W-:Y:S02]  /*5cc0*/  STL [R0], R11 ;  /* 0x0000000b00007387 */ /* 0x0001e40000100800 */
.L_x_103:
[----:B------:R-:W-:Y:S05]  /*5cd0*/  BSYNC.RECONVERGENT B0 ;  /* 0x0000000000007941 */ /* 0x000fea0003800200 */
.L_x_101:
        /* <DEDUP_REMOVED lines=14> */
.L_x_105:
[----:B------:R-:W-:Y:S02]  /*5dc0*/  R2UR UR4, R32 ;  /* 0x00000000200472ca */ /* 0x000fe400000e0000 */
[----:B------:R-:W-:-:S13]  /*5dd0*/  R2UR UR5, R33 ;  /* 0x00000000210572ca */ /* 0x000fda00000e0000 */
[----:B------:R-:W2:Y:S02]  /*5de0*/  LDG.E R0, desc[UR4][R6.64+0x1c] ;  /* 0x00001c0406007981 */ /* 0x000ea4000c1e1900 */
[----:B--2---:R-:W-:-:S05]  /*5df0*/  IMAD R0, R0, 0x4, R17 ;  /* 0x0000000400007824 */ /* 0x004fca00078e0211 */
[----:B------:R0:W-:Y:S02]  /*5e00*/  STL [R0], R11 ;  /* 0x0000000b00007387 */ /* 0x0001e40000100800 */
.L_x_106:
[----:B------:R-:W-:Y:S05]  /*5e10*/  BSYNC.RECONVERGENT B0 ;  /* 0x0000000000007941 */ /* 0x000fea0003800200 */
.L_x_104:
        /* <DEDUP_REMOVED lines=14> */
.L_x_108:
[----:B------:R-:W-:Y:S02]  /*5f00*/  R2UR UR4, R32 ;  /* 0x00000000200472ca */ /* 0x000fe400000e0000 */
[----:B------:R-:W-:-:S13]  /*5f10*/  R2UR UR5, R33 ;  /* 0x00000000210572ca */ /* 0x000fda00000e0000 */
[----:B------:R-:W2:Y:S02]  /*5f20*/  LDG.E R0, desc[UR4][R6.64+0x24] ;  /* 0x0000240406007981 */ /* 0x000ea4000c1e1900 */
[----:B--2---:R-:W-:-:S05]  /*5f30*/  IMAD R0, R0, 0x4, R17 ;  /* 0x0000000400007824 */ /* 0x004fca00078e0211 */
[----:B------:R0:W-:Y:S02]  /*5f40*/  STL [R0], R11 ;  /* 0x0000000b00007387 */ /* 0x0001e40000100800 */
.L_x_109:
[----:B------:R-:W-:Y:S05]  /*5f50*/  BSYNC.RECONVERGENT B0 ;  /* 0x0000000000007941 */ /* 0x000fea0003800200 */
.L_x_107:
        /* <DEDUP_REMOVED lines=14> */
.L_x_111:
[----:B------:R-:W-:Y:S02]  /*6040*/  R2UR UR4, R32 ;  /* 0x00000000200472ca */ /* 0x000fe400000e0000 */
[----:B------:R-:W-:-:S13]  /*6050*/  R2UR UR5, R33 ;  /* 0x00000000210572ca */ /* 0x000fda00000e0000 */
[----:B------:R-:W2:Y:S02]  /*6060*/  LDG.E R0, desc[UR4][R6.64+0x2c] ;  /* 0x00002c0406007981 */ /* 0x000ea4000c1e1900 */
[----:B--2---:R-:W-:-:S05]  /*6070*/  IMAD R0, R0, 0x4, R17 ;  /* 0x0000000400007824 */ /* 0x004fca00078e0211 */
[----:B------:R0:W-:Y:S02]  /*6080*/  STL [R0], R11 ;  /* 0x0000000b00007387 */ /* 0x0001e40000100800 */
.L_x_112:
[----:B------:R-:W-:Y:S05]  /*6090*/  BSYNC.RECONVERGENT B0 ;  /* 0x0000000000007941 */ /* 0x000fea0003800200 */
.L_x_110:
        /* <DEDUP_REMOVED lines=14> */
.L_x_114:
[----:B------:R-:W-:Y:S02]  /*6180*/  R2UR UR4, R32 ;  /* 0x00000000200472ca */ /* 0x000fe400000e0000 */
[----:B------:R-:W-:-:S13]  /*6190*/  R2UR UR5, R33 ;  /* 0x00000000210572ca */ /* 0x000fda00000e0000 */
[----:B------:R-:W2:Y:S02]  /*61a0*/  LDG.E R0, desc[UR4][R6.64+0x34] ;  /* 0x0000340406007981 */ /* 0x000ea4000c1e1900 */
[----:B--2---:R-:W-:-:S05]  /*61b0*/  IMAD R0, R0, 0x4, R17 ;  /* 0x0000000400007824 */ /* 0x004fca00078e0211 */
[----:B------:R1:W-:Y:S02]  /*61c0*/  STL [R0], R11 ;  /* 0x0000000b00007387 */ /* 0x0003e40000100800 */
.L_x_115:
[----:B------:R-:W-:Y:S05]  /*61d0*/  BSYNC.RECONVERGENT B0 ;  /* 0x0000000000007941 */ /* 0x000fea0003800200 */
.L_x_113:
        /* <DEDUP_REMOVED lines=14> */
.L_x_117:
[----:B------:R-:W-:Y:S02]  /*62c0*/  R2UR UR4, R32 ;  /* 0x00000000200472ca */ /* 0x000fe400000e0000 */
[----:B------:R-:W-:-:S13]  /*62d0*/  R2UR UR5, R33 ;  /* 0x00000000210572ca */ /* 0x000fda00000e0000 */
[----:B------:R-:W2:Y:S02]  /*62e0*/  LDG.E R0, desc[UR4][R6.64+0x3c] ;  /* 0x00003c0406007981 */ /* 0x000ea4000c1e1900 */
[----:B--2---:R-:W-:-:S05]  /*62f0*/  IMAD R0, R0, 0x4, R17 ;  /* 0x0000000400007824 */ /* 0x004fca00078e0211 */
[----:B------:R0:W-:Y:S02]  /*6300*/  STL [R0], R11 ;  /* 0x0000000b00007387 */ /* 0x0001e40000100800 */
.L_x_118:
[----:B------:R-:W-:Y:S05]  /*6310*/  BSYNC.RECONVERGENT B0 ;  /* 0x0000000000007941 */ /* 0x000fea0003800200 */
.L_x_116:
[----:B01----:R-:W-:Y:S01]  /*6320*/  MOV R0, 0x0 ;  /* 0x0000000000007802 */ /* 0x003fe20000000f00 */
[----:B------:R-:W-:Y:S02]  /*6330*/  IMAD.MOV.U32 R4, RZ, RZ, 0x1c ;  /* 0x0000001cff047424 */ /* 0x000fe400078e00ff */
[----:B------:R-:W-:Y:S01]  /*6340*/  IMAD.MOV.U32 R5, RZ, RZ, RZ ;  /* 0x000000ffff057224 */ /* 0x000fe200078e00ff */
[----:B------:R0:W1:Y:S06]  /*6350*/  LDC.64 R6, c[0x4][R0] ;  /* 0x0100000000067b82 */ /* 0x00006c0000000a00 */
[----:B------:R-:W-:-:S07]  /*6360*/  LEPC R20, `(.L_x_119) ;  /* 0x000000001014794e */ /* 0x000fce0000000000 */
[----:B01----:R-:W-:Y:S05]  /*6370*/  CALL.ABS.NOINC R6 ;  /* 0x0000000006007343 */ /* 0x003fea0003c00000 */
.L_x_119:
        /* <DEDUP_REMOVED lines=95> */
[----:B------:R-:W-:Y:S05]  /*6970*/  @!P0 BRA `(.L_x_121) ;  /* 0x0000000000cc8947 */ /* 0x000fea0003800000 */
[----:B------:R-:W-:-:S13]  /*6980*/  ISETP.NE.AND P0, PT, R16, 0x1, PT ;  /* 0x000000011000780c */ /* 0x000fda0003f05270 */
[----:B------:R-:W-:Y:S05]  /*6990*/  @!P0 BRA `(.L_x_122) ;  /* 0x00000000003c8947 */ /* 0x000fea0003800000 */
        /* <DEDUP_REMOVED lines=14> */
[----:B------:R-:W-:Y:S05]  /*6a80*/  BRA `(.L_x_123) ;  /* 0x0000000400f87947 */ /* 0x000fea0003800000 */
.L_x_122:
[----:B------:R-:W1:Y:S01]  /*6a90*/  LDCU.64 UR4, c[0x0][0x358] ;  /* 0x00006b00ff0477ac */ /* 0x000e620008000a00 */
[----:B------:R-:W-:Y:S02]  /*6aa0*/  IMAD.MOV.U32 R8, RZ, RZ, R36 ;  /* 0x000000ffff087224 */ /* 0x000fe400078e0024 */
[----:B0-----:R-:W-:-:S05]  /*6ab0*/  IMAD.MOV.U32 R9, RZ, RZ, R37 ;  /* 0x000000ffff097224 */ /* 0x001fca00078e0025 */
[----:B-1----:R-:W2:Y:S01]  /*6ac0*/  LDG.E R3, desc[UR4][R8.64] ;  /* 0x0000000408037981 */ /* 0x002ea2000c1e1900 */
[----:B------:R-:W-:Y:S02]  /*6ad0*/  IMAD.MOV.U32 R6, RZ, RZ, R26 ;  /* 0x000000ffff067224 */ /* 0x000fe400078e001a */
[----:B------:R-:W-:-:S05]  /*6ae0*/  IMAD.MOV.U32 R7, RZ, RZ, R27 ;  /* 0x000000ffff077224 */ /* 0x000fca00078e001b */
[----:B--2---:R0:W-:Y:S04]  /*6af0*/  STG.E desc[UR4][R6.64], R3 ;  /* 0x0000000306007986 */ /* 0x0041e8000c101904 */
[----:B------:R-:W2:Y:S04]  /*6b00*/  LD.E R11, desc[UR4][R4.64] ;  /* 0x00000004040b7980 */ /* 0x000ea8000c101900 */
[----:B--2---:R1:W-:Y:S04]  /*6b10*/  STG.E desc[UR4][R6.64+0x1c], R11 ;  /* 0x00001c0b06007986 */ /* 0x0043e8000c101904 */
[----:B------:R-:W2:Y:S04]  /*6b20*/  LDG.E R13, desc[UR4][R8.64+0x4] ;  /* 0x00000404080d7981 */ /* 0x000ea8000c1e1900 */
[----:B--2---:R2:W-:Y:S04]  /*6b30*/  STG.E desc[UR4][R6.64+0x4], R13 ;  /* 0x0000040d06007986 */ /* 0x0045e8000c101904 */
[----:B------:R-:W3:Y:S04]  /*6b40*/  LD.E R15, desc[UR4][R4.64+0x4] ;  /* 0x00000404040f7980 */ /* 0x000ee8000c101900 */
[----:B---3--:R3:W-:Y:S04]  /*6b50*/  STG.E desc[UR4][R6.64+0x20], R15 ;  /* 0x0000200f06007986 */ /* 0x0087e8000c101904 */
[----:B------:R-:W4:Y:S04]  /*6b60*/  LDG.E R33, desc[UR4][R8.64+0x8] ;  /* 0x0000080408217981 */ /* 0x000f28000c1e1900 */
[----:B----4-:R4:W-:Y:S04]  /*6b70*/  STG.E desc[UR4][R6.64+0x8], R33 ;  /* 0x0000082106007986 */ /* 0x0109e8000c101904 */
[----:B------:R-:W5:Y:S04]  /*6b80*/  LD.E R35, desc[UR4][R4.64+0x8] ;  /* 0x0000080404237980 */ /* 0x000f68000c101900 */
[----:B-----5:R5:W-:Y:S04]  /*6b90*/  STG.E desc[UR4][R6.64+0x24], R35 ;  /* 0x0000242306007986 */ /* 0x020be8000c101904 */
[----:B0-----:R-:W2:Y:S04]  /*6ba0*/  LDG.E R3, desc[UR4][R8.64+0xc] ;  /* 0x00000c0408037981 */ /* 0x001ea8000c1e1900 */
[----:B--2---:R0:W-:Y:S04]  /*6bb0*/  STG.E desc[UR4][R6.64+0xc], R3 ;  /* 0x00000c0306007986 */ /* 0x0041e8000c101904 */
[----:B-1----:R-:W2:Y:S04]  /*6bc0*/  LD.E R11, desc[UR4][R4.64+0xc] ;  /* 0x00000c04040b7980 */ /* 0x002ea8000c101900 */
[----:B--2---:R1:W-:Y:S04]  /*6bd0*/  STG.E desc[UR4][R6.64+0x28], R11 ;  /* 0x0000280b06007986 */ /* 0x0043e8000c101904 */
[----:B------:R-:W2:Y:S04]  /*6be0*/  LDG.E R13, desc[UR4][R8.64+0x10] ;  /* 0x00001004080d7981 */ /* 0x000ea8000c1e1900 */
[----:B--2---:R2:W-:Y:S04]  /*6bf0*/  STG.E desc[UR4][R6.64+0x10], R13 ;  /* 0x0000100d06007986 */ /* 0x0045e8000c101904 */
[----:B---3--:R-:W3:Y:S04]  /*6c00*/  LD.E R15, desc[UR4][R4.64+0x10] ;  /* 0x00001004040f7980 */ /* 0x008ee8000c101900 */
[----:B---3--:R2:W-:Y:S04]  /*6c10*/  STG.E desc[UR4][R6.64+0x2c], R15 ;  /* 0x00002c0f06007986 */ /* 0x0085e8000c101904 */
[----:B----4-:R-:W3:Y:S04]  /*6c20*/  LDG.E R33, desc[UR4][R8.64+0x14] ;  /* 0x0000140408217981 */ /* 0x010ee8000c1e1900 */
[----:B---3--:R2:W-:Y:S04]  /*6c30*/  STG.E desc[UR4][R6.64+0x14], R33 ;  /* 0x0000142106007986 */ /* 0x0085e8000c101904 */
[----:B-----5:R-:W3:Y:S04]  /*6c40*/  LD.E R35, desc[UR4][R4.64+0x14] ;  /* 0x0000140404237980 */ /* 0x020ee8000c101900 */
[----:B---3--:R2:W-:Y:S04]  /*6c50*/  STG.E desc[UR4][R6.64+0x30], R35 ;  /* 0x0000302306007986 */ /* 0x0085e8000c101904 */
[----:B0-----:R-:W3:Y:S04]  /*6c60*/  LDG.E R3, desc[UR4][R8.64+0x18] ;  /* 0x0000180408037981 */ /* 0x001ee8000c1e1900 */
[----:B---3--:R2:W-:Y:S04]  /*6c70*/  STG.E desc[UR4][R6.64+0x18], R3 ;  /* 0x0000180306007986 */ /* 0x0085e8000c101904 */
[----:B-1----:R-:W3:Y:S04]  /*6c80*/  LD.E R11, desc[UR4][R4.64+0x18] ;  /* 0x00001804040b7980 */ /* 0x002ee8000c101900 */
[----:B---3--:R2:W-:Y:S01]  /*6c90*/  STG.E desc[UR4][R6.64+0x34], R11 ;  /* 0x0000340b06007986 */ /* 0x0085e2000c101904 */
[----:B------:R-:W-:Y:S05]  /*6ca0*/  BRA `(.L_x_123) ;  /* 0x0000000400707947 */ /* 0x000fea0003800000 */
.L_x_121:
[----:B------:R-:W1:Y:S01]  /*6cb0*/  LDC.64 R40, c[0x0][0x358] ;  /* 0x0000d600ff287b82 */ /* 0x000e620000000a00 */
[----:B------:R-:W-:Y:S02]  /*6cc0*/  IMAD.MOV.U32 R6, RZ, RZ, R36 ;  /* 0x000000ffff067224 */ /* 0x000fe400078e0024 */
[----:B0-----:R-:W-:Y:S02]  /*6cd0*/  IMAD.MOV.U32 R7, RZ, RZ, R37 ;  /* 0x000000ffff077224 */ /* 0x001fe400078e0025 */
        /* <DEDUP_REMOVED lines=40> */
[----:B------:R-:W-:Y:S01]  /*6f60*/  @P2 IMAD.MOV R3, RZ, RZ, R0 ;  /* 0x000000ffff032224 */ /* 0x000fe200078e0200 */
[----:B------:R-:W-:Y:S01]  /*6f70*/  ISETP.NE.AND P2, PT, R8, 0x1, PT ;  /* 0x000000010800780c */ /* 0x000fe20003f45270 */
[----:B------:R-:W-:Y:S01]  /*6f80*/  @P4 IMAD.MOV R12, RZ, RZ, R13 ;  /* 0x000000ffff0c4224 */ /* 0x000fe200078e020d */
[----:B------:R-:W-:-:S03]  /*6f90*/  ISETP.NE.AND P3, PT, R14, 0x1, PT ;  /* 0x000000010e00780c */ /* 0x000fc60003f65270 */
[----:B------:R-:W-:Y:S02]  /*6fa0*/  VIADD R8, R12, 0x1 ;  /* 0x000000010c087836 */ /* 0x000fe40000000000 */
[----:B------:R-:W-:Y:S01]  /*6fb0*/  @P0 IMAD.MOV R8, RZ, RZ, R12 ;  /* 0x000000ffff080224 */ /* 0x000fe200078e020c */
[----:B------:R-:W-:Y:S01]  /*6fc0*/  ISETP.NE.AND P0, PT, R9, 0x1, PT ;  /* 0x000000010900780c */ /* 0x000fe20003f05270 */
        /* <DEDUP_REMOVED lines=41> */
[----:B--2---:R3:W-:Y:S02]  /*7260*/  STG.E desc[UR4][R4.64+0x18], R9 ;  /* 0x0000180904007986 */ /* 0x0047e4000c101904 */
.L_x_123:
[----:B------:R-:W-:Y:S05]  /*7270*/  BSYNC.RECONVERGENT B6 ;  /* 0x0000000000067941 */ /* 0x000fea0003800200 */
.L_x_120:
[----:B------:R-:W0:Y:S01]  /*7280*/  LDCU.64 UR4, c[0x0][0x358] ;  /* 0x00006b00ff0477ac */ /* 0x000e220008000a00 */
[----:B---3--:R-:W-:Y:S02]  /*7290*/  IMAD.MOV.U32 R4, RZ, RZ, R36 ;  /* 0x000000ffff047224 */ /* 0x008fe400078e0024 */
[----:B------:R-:W-:Y:S02]  /*72a0*/  IMAD.MOV.U32 R5, RZ, RZ, R37 ;  /* 0x000000ffff057224 */ /* 0x000fe400078e0025 */
[----:B--2---:R-:W-:Y:S02]  /*72b0*/  IMAD.MOV.U32 R7, RZ, RZ, -0x1 ;  /* 0xffffffffff077424 */ /* 0x004fe400078e00ff */
[----:B------:R-:W-:-:S04]  /*72c0*/  IMAD.WIDE R4, R2, 0x4, R4 ;  /* 0x0000000402047825 */ /* 0x000fc800078e0204 */
[----:B------:R-:W-:Y:S01]  /*72d0*/  IMAD.WIDE R2, R2, 0x4, R30 ;  /* 0x0000000402027825 */ /* 0x000fe200078e021e */
[----:B0-----:R0:W-:Y:S04]  /*72e0*/  STG.E desc[UR4][R4.64], R7 ;  /* 0x0000000704007986 */ /* 0x0011e8000c101904 */
[----:B------:R0:W-:Y:S02]  /*72f0*/  ST.E desc[UR4][R2.64], R7 ;  /* 0x0000000702007985 */ /* 0x0001e4000c101904 */
.L_x_94:
[----:B------:R-:W-:Y:S05]  /*7300*/  BSYNC.RECONVERGENT B7 ;  /* 0x0000000000077941 */ /* 0x000fea0003800200 */
.L_x_93:
        /* <DEDUP_REMOVED lines=111> */
.L_x_127:
[----:B------:R-:W-:Y:S02]  /*7a00*/  R2UR UR4, R32 ;  /* 0x00000000200472ca */ /* 0x000fe400000e0000 */
[----:B------:R-:W-:-:S13]  /*7a10*/  R2UR UR5, R33 ;  /* 0x00000000210572ca */ /* 0x000fda00000e0000 */
[----:B------:R-:W2:Y:S02]  /*7a20*/  LDG.E R0, desc[UR4][R6.64+0x4] ;  /* 0x0000040406007981 */ /* 0x000ea4000c1e1900 */
[----:B--2---:R-:W-:-:S05]  /*7a30*/  IMAD R0, R0, 0x4, R17 ;  /* 0x0000000400007824 */ /* 0x004fca00078e0211 */
[----:B------:R0:W-:Y:S02]  /*7a40*/  STL [R0], R11 ;  /* 0x0000000b00007387 */ /* 0x0001e40000100800 */
.L_x_128:
[----:B------:R-:W-:Y:S05]  /*7a50*/  BSYNC.RECONVERGENT B0 ;  /* 0x0000000000007941 */ /* 0x000fea0003800200 */
.L_x_126:
        /* <DEDUP_REMOVED lines=14> */
.L_x_130:
[----:B------:R-:W-:Y:S02]  /*7b40*/  R2UR UR4, R32 ;  /* 0x00000000200472ca */ /* 0x000fe400000e0000 */
[----:B------:R-:W-:-:S13]  /*7b50*/  R2UR UR5, R33 ;  /* 0x00000000210572ca */ /* 0x000fda00000e0000 */
[----:B------:R-:W2:Y:S02]  /*7b60*/  LDG.E R0, desc[UR4][R6.64+0xc] ;  /* 0x00000c0406007981 */ /* 0x000ea4000c1e1900 */
[----:B--2---:R-:W-:-:S05]  /*7b70*/  IMAD R0, R0, 0x4, R17 ;  /* 0x0000000400007824 */ /* 0x004fca00078e0211 */
[----:B------:R1:W-:Y:S02]  /*7b80*/  STL [R0], R11 ;  /* 0x0000000b00007387 */ /* 0x0003e40000100800 */
.L_x_131:
[----:B------:R-:W-:Y:S05]  /*7b90*/  BSYNC.RECONVERGENT B0 ;  /* 0x0000000000007941 */ /* 0x000fea0003800200 */
.L_x_129:
        /* <DEDUP_REMOVED lines=14> */
.L_x_133:
[----:B------:R-:W-:Y:S02]  /*7c80*/  R2UR UR4, R32 ;  /* 0x00000000200472ca */ /* 0x000fe400000e0000 */
[----:B------:R-:W-:-:S13]  /*7c90*/  R2UR UR5, R33 ;  /* 0x00000000210572ca */ /* 0x000fda00000e0000 */
[----:B------:R-:W2:Y:S02]  /*7ca0*/  LDG.E R0, desc[UR4][R6.64+0x14] ;  /* 0x0000140406007981 */ /* 0x000ea4000c1e1900 */
[----:B--2---:R-:W-:-:S05]  /*7cb0*/  IMAD R0, R0, 0x4, R17 ;  /* 0x0000000400007824 */ /* 0x004fca00078e0211 */
[----:B------:R0:W-:Y:S02]  /*7cc0*/  STL [R0], R11 ;  /* 0x0000000b00007387 */ /* 0x0001e40000100800 */
.L_x_134:
[----:B------:R-:W-:Y:S05]  /*7cd0*/  BSYNC.RECONVERGENT B0 ;  /* 0x0000000000007941 */ /* 0x000fea0003800200 */
.L_x_132:
        /* <DEDUP_REMOVED lines=14> */
.L_x_136:
[----:B------:R-:W-:Y:S02]  /*7dc0*/  R2UR UR4, R32 ;  /* 0x00000000200472ca */ /* 0x000fe400000e0000 */
[----:B------:R-:W-:-:S13]  /*7dd0*/  R2UR UR5, R33 ;  /* 0x00000000210572ca */ /* 0x000fda00000e0000 */
[----:B------:R-:W2:Y:S02]  /*7de0*/  LDG.E R0, desc[UR4][R6.64+0x1c] ;  /* 0x00001c0406007981 */ /* 0x000ea4000c1e1900 */
[----:B--2---:R-:W-:-:S05]  /*7df0*/  IMAD R0, R0, 0x4, R17 ;  /* 0x0000000400007824 */ /* 0x004fca00078e0211 */
[----:B------:R0:W-:Y:S02]  /*7e00*/  STL [R0], R11 ;  /* 0x0000000b00007387 */ /* 0x0001e40000100800 */
.L_x_137:
[----:B------:R-:W-:Y:S05]  /*7e10*/  BSYNC.RECONVERGENT B0 ;  /* 0x0000000000007941 */ /* 0x000fea0003800200 */
.L_x_135:
        /* <DEDUP_REMOVED lines=14> */
.L_x_139:
[----:B------:R-:W-:Y:S02]  /*7f00*/  R2UR UR4, R32 ;  /* 0x00000000200472ca */ /* 0x000fe400000e0000 */
[----:B------:R-:W-:-:S13]  /*7f10*/  R2UR UR5, R33 ;  /* 0x00000000210572ca */ /* 0x000fda00000e0000 */
[----:B------:R-:W2:Y:S02]  /*7f20*/  LDG.E R0, desc[UR4][R6.64+0x24] ;  /* 0x0000240406007981 */ /* 0x000ea4000c1e1900 */
[----:B--2---:R-:W-:-:S05]  /*7f30*/  IMAD R0, R0, 0x4, R17 ;  /* 0x0000000400007824 */ /* 0x004fca00078e0211 */
[----:B------:R0:W-:Y:S02]  /*7f40*/  STL [R0], R11 ;  /* 0x0000000b00007387 */ /* 0x0001e40000100800 */
.L_x_140:
[----:B------:R-:W-:Y:S05]  /*7f50*/  BSYNC.RECONVERGENT B0 ;  /* 0x0000000000007941 */ /* 0x000fea0003800200 */
.L_x_138:
        /* <DEDUP_REMOVED lines=14> */
.L_x_142:
[----:B------:R-:W-:Y:S02]  /*8040*/  R2UR UR4, R32 ;  /* 0x00000000200472ca */ /* 0x000fe400000e0000 */
[----:B------:R-:W-:-:S13]  /*8050*/  R2UR UR5, R33 ;  /* 0x00000000210572ca */ /* 0x000fda00000e0000 */
[----:B------:R-:W2:Y:S02]  /*8060*/  LDG.E R0, desc[UR4][R6.64+0x2c] ;  /* 0x00002c0406007981 */ /* 0x000ea4000c1e1900 */
[----:B--2---:R-:W-:-:S05]  /*8070*/  IMAD R0, R0, 0x4, R17 ;  /* 0x0000000400007824 */ /* 0x004fca00078e0211 */
[----:B------:R0:W-:Y:S02]  /*8080*/  STL [R0], R11 ;  /* 0x0000000b00007387 */ /* 0x0001e40000100800 */
.L_x_143:
[----:B------:R-:W-:Y:S05]  /*8090*/  BSYNC.RECONVERGENT B0 ;  /* 0x0000000000007941 */ /* 0x000fea0003800200 */
.L_x_141:
        /* <DEDUP_REMOVED lines=14> */
.L_x_145:
[----:B------:R-:W-:Y:S02]  /*8180*/  R2UR UR4, R32 ;  /* 0x00000000200472ca */ /* 0x000fe400000e0000 */
[----:B------:R-:W-:-:S13]  /*8190*/  R2UR UR5, R33 ;  /* 0x00000000210572ca */ /* 0x000fda00000e0000 */
[----:B------:R-:W2:Y:S02]  /*81a0*/  LDG.E R0, desc[UR4][R6.64+0x34] ;  /* 0x0000340406007981 */ /* 0x000ea4000c1e1900 */
[----:B--2---:R-:W-:-:S05]  /*81b0*/  IMAD R0, R0, 0x4, R17 ;  /* 0x0000000400007824 */ /* 0x004fca00078e0211 */
[----:B------:R1:W-:Y:S02]  /*81c0*/  STL [R0], R11 ;  /* 0x0000000b00007387 */ /* 0x0003e40000100800 */
.L_x_146:
[----:B------:R-:W-:Y:S05]  /*81d0*/  BSYNC.RECONVERGENT B0 ;  /* 0x0000000000007941 */ /* 0x000fea0003800200 */
.L_x_144:
        /* <DEDUP_REMOVED lines=14> */
.L_x_148:
[----:B------:R-:W-:Y:S02]  /*82c0*/  R2UR UR4, R32 ;  /* 0x00000000200472ca */ /* 0x000fe400000e0000 */
[----:B------:R-:W-:-:S13]  /*82d0*/  R2UR UR5, R33 ;  /* 0x00000000210572ca */ /* 0x000fda00000e0000 */
[----:B------:R-:W2:Y:S02]  /*82e0*/  LDG.E R0, desc[UR4][R6.64+0x3c] ;  /* 0x00003c0406007981 */ /* 0x000ea4000c1e1900 */
[----:B--2---:R-:W-:-:S05]  /*82f0*/  IMAD R0, R0, 0x4, R17 ;  /* 0x0000000400007824 */ /* 0x004fca00078e0211 */
[----:B------:R0:W-:Y:S02]  /*8300*/  STL [R0], R11 ;  /* 0x0000000b00007387 */ /* 0x0001e40000100800 */
.L_x_149:
[----:B------:R-:W-:Y:S05]  /*8310*/  BSYNC.RECONVERGENT B0 ;  /* 0x0000000000007941 */ /* 0x000fea0003800200 */
.L_x_147:
[----:B01----:R-:W-:Y:S01]  /*8320*/  MOV R0, 0x0 ;  /* 0x0000000000007802 */ /* 0x003fe20000000f00 */
[----:B------:R-:W-:Y:S02]  /*8330*/  IMAD.MOV.U32 R4, RZ, RZ, 0x1c ;  /* 0x0000001cff047424 */ /* 0x000fe400078e00ff */
[----:B------:R-:W-:Y:S01]  /*8340*/  IMAD.MOV.U32 R5, RZ, RZ, RZ ;  /* 0x000000ffff057224 */ /* 0x000fe200078e00ff */
[----:B------:R0:W1:Y:S06]  /*8350*/  LDC.64 R6, c[0x4][R0] ;  /* 0x0100000000067b82 */ /* 0x00006c0000000a00 */
[----:B------:R-:W-:-:S07]  /*8360*/  LEPC R20, `(.L_x_150) ;  /* 0x000000001014794e */ /* 0x000fce0000000000 */
[----:B01----:R-:W-:Y:S05]  /*8370*/  CALL.ABS.NOINC R6 ;  /* 0x0000000006007343 */ /* 0x003fea0003c00000 */
.L_x_150:
        /* <DEDUP_REMOVED lines=113> */
.L_x_153:
        /* <DEDUP_REMOVED lines=34> */
.L_x_152:
        /* <DEDUP_REMOVED lines=86> */
[----:B------:R-:W3:Y:S04]  /*9210*/  LDG.E R13, desc[UR6][R6.64+0x10] ;  /* 0x00001006060d7981 */ /* 0x000ee8000c1e1900 */
[----:B---3--:R2:W-:Y:S04]  /*9220*/  STG.E desc[UR4][R4.64+0x10], R13 ;  /* 0x0000100d04007986 */ /* 0x0085e8000c101904 */
[----:B0-----:R-:W3:Y:S04]  /*9230*/  LDG.E R3, desc[UR6][R6.64+0x14] ;  /* 0x0000140606037981 */ /* 0x001ee8000c1e1900 */
[----:B---3--:R2:W-:Y:S04]  /*9240*/  STG.E desc[UR4][R4.64+0x14], R3 ;  /* 0x0000140304007986 */ /* 0x0085e8000c101904 */
[----:B-1----:R-:W3:Y:S04]  /*9250*/  LDG.E R9, desc[UR6][R6.64+0x18] ;  /* 0x0000180606097981 */ /* 0x002ee8000c1e1900 */
[----:B---3--:R2:W-:Y:S02]  /*9260*/  STG.E desc[UR4][R4.64+0x18], R9 ;  /* 0x0000180904007986 */ /* 0x0085e4000c101904 */
.L_x_154:
[----:B------:R-:W-:Y:S05]  /*9270*/  BSYNC.RECONVERGENT B6 ;  /* 0x0000000000067941 */ /* 0x000fea0003800200 */
.L_x_151:
[----:B------:R-:W0:Y:S01]  /*9280*/  LDCU.64 UR4, c[0x0][0x358] ;  /* 0x00006b00ff0477ac */ /* 0x000e220008000a00 */
[----:B--2---:R-:W-:Y:S02]  /*9290*/  IMAD.MOV.U32 R4, RZ, RZ, R36 ;  /* 0x000000ffff047224 */ /* 0x004fe400078e0024 */
[----:B------:R-:W-:Y:S02]  /*92a0*/  IMAD.MOV.U32 R5, RZ, RZ, R37 ;  /* 0x000000ffff057224 */ /* 0x000fe400078e0025 */
[----:B------:R-:W-:Y:S02]  /*92b0*/  IMAD.MOV.U32 R7, RZ, RZ, -0x1 ;  /* 0xffffffffff077424 */ /* 0x000fe400078e00ff */
[----:B------:R-:W-:-:S04]  /*92c0*/  IMAD.WIDE R4, R2, 0x4, R4 ;  /* 0x0000000402047825 */ /* 0x000fc800078e0204 */
[----:B------:R-:W-:Y:S01]  /*92d0*/  IMAD.WIDE R2, R2, 0x4, R30 ;  /* 0x0000000402027825 */ /* 0x000fe200078e021e */
[----:B0-----:R0:W-:Y:S04]  /*92e0*/  STG.E desc[UR4][R4.64], R7 ;  /* 0x0000000704007986 */ /* 0x0011e8000c101904 */
[----:B------:R0:W-:Y:S02]  /*92f0*/  ST.E desc[UR4][R2.64], R7 ;  /* 0x0000000702007985 */ /* 0x0001e4000c101904 */
.L_x_125:
[----:B------:R-:W-:Y:S05]  /*9300*/  BSYNC.RECONVERGENT B7 ;  /* 0x0000000000077941 */ /* 0x000fea0003800200 */
.L_x_124:
[----:B------:R-:W-:-:S13]  /*9310*/  ISETP.GE.U32.AND P0, PT, R18, 0x4, PT ;  /* 0x000000041200780c */ /* 0x000fda0003f06070 */
        /* <DEDUP_REMOVED lines=110> */
.L_x_158:
[----:B------:R-:W-:Y:S02]  /*9a00*/  R2UR UR4, R32 ;  /* 0x00000000200472ca */ /* 0x000fe400000e0000 */
[----:B------:R-:W-:-:S13]  /*9a10*/  R2UR UR5, R33 ;  /* 0x00000000210572ca */ /* 0x000fda00000e0000 */
[----:B------:R-:W2:Y:S02]  /*9a20*/  LDG.E R0, desc[UR4][R6.64+0x4] ;  /* 0x0000040406007981 */ /* 0x000ea4000c1e1900 */
[----:B--2---:R-:W-:-:S05]  /*9a30*/  IMAD R0, R0, 0x4, R17 ;  /* 0x0000000400007824 */ /* 0x004fca00078e0211 */
[----:B------:R0:W-:Y:S02]  /*9a40*/  STL [R0], R11 ;  /* 0x0000000b00007387 */ /* 0x0001e40000100800 */
.L_x_159:
[----:B------:R-:W-:Y:S05]  /*9a50*/  BSYNC.RECONVERGENT B0 ;  /* 0x0000000000007941 */ /* 0x000fea0003800200 */
.L_x_157:
        /* <DEDUP_REMOVED lines=14> */
.L_x_161:
[----:B------:R-:W-:Y:S02]  /*9b40*/  R2UR UR4, R32 ;  /* 0x00000000200472ca */ /* 0x000fe400000e0000 */
[----:B------:R-:W-:-:S13]  /*9b50*/  R2UR UR5, R33 ;  /* 0x00000000210572ca */ /* 0x000fda00000e0000 */
[----:B------:R-:W2:Y:S02]  /*9b60*/  LDG.E R0, desc[UR4][R6.64+0xc] ;  /* 0x00000c0406007981 */ /* 0x000ea4000c1e1900 */
[----:B--2---:R-:W-:-:S05]  /*9b70*/  IMAD R0, R0, 0x4, R17 ;  /* 0x0000000400007824 */ /* 0x004fca00078e0211 */
[----:B------:R0:W-:Y:S02]  /*9b80*/  STL [R0], R11 ;  /* 0x0000000b00007387 */ /* 0x0001e40000100800 */
.L_x_162:
[----:B------:R-:W-:Y:S05]  /*9b90*/  BSYNC.RECONVERGENT B0 ;  /* 0x0000000000007941 */ /* 0x000fea0003800200 */
.L_x_160:
        /* <DEDUP_REMOVED lines=14> */
.L_x_164:
[----:B------:R-:W-:Y:S02]  /*9c80*/  R2UR UR4, R32 ;  /* 0x00000000200472ca */ /* 0x000fe400000e0000 */
[----:B------:R-:W-:-:S13]  /*9c90*/  R2UR UR5, R33 ;  /* 0x00000000210572ca */ /* 0x000fda00000e0000 */
[----:B------:R-:W2:Y:S02]  /*9ca0*/  LDG.E R0, desc[UR4][R6.64+0x14] ;  /* 0x0000140406007981 */ /* 0x000ea4000c1e1900 */
[----:B--2---:R-:W-:-:S05]  /*9cb0*/  IMAD R0, R0, 0x4, R17 ;  /* 0x0000000400007824 */ /* 0x004fca00078e0211 */
[----:B------:R0:W-:Y:S02]  /*9cc0*/  STL [R0], R11 ;  /* 0x0000000b00007387 */ /* 0x0001e40000100800 */
.L_x_165:
[----:B------:R-:W-:Y:S05]  /*9cd0*/  BSYNC.RECONVERGENT B0 ;  /* 0x0000000000007941 */ /* 0x000fea0003800200 */
.L_x_163:
        /* <DEDUP_REMOVED lines=14> */
.L_x_167:
[----:B------:R-:W-:Y:S02]  /*9dc0*/  R2UR UR4, R32 ;  /* 0x00000000200472ca */ /* 0x000fe400000e0000 */
[----:B------:R-:W-:-:S13]  /*9dd0*/  R2UR UR5, R33 ;  /* 0x00000000210572ca */ /* 0x000fda00000e0000 */
[----:B------:R-:W2:Y:S02]  /*9de0*/  LDG.E R0, desc[UR4][R6.64+0x1c] ;  /* 0x00001c0406007981 */ /* 0x000ea4000c1e1900 */
[----:B--2---:R-:W-:-:S05]  /*9df0*/  IMAD R0, R0, 0x4, R17 ;  /* 0x0000000400007824 */ /* 0x004fca00078e0211 */
[----:B------:R1:W-:Y:S02]  /*9e00*/  STL [R0], R11 ;  /* 0x0000000b00007387 */ /* 0x0003e40000100800 */
.L_x_168:
[----:B------:R-:W-:Y:S05]  /*9e10*/  BSYNC.RECONVERGENT B0 ;  /* 0x0000000000007941 */ /* 0x000fea0003800200 */
.L_x_166:
        /* <DEDUP_REMOVED lines=14> */
.L_x_170:
[----:B------:R-:W-:Y:S02]  /*9f00*/  R2UR UR4, R32 ;  /* 0x00000000200472ca */ /* 0x000fe400000e0000 */
[----:B------:R-:W-:-:S13]  /*9f10*/  R2UR UR5, R33 ;  /* 0x00000000210572ca */ /* 0x000fda00000e0000 */
[----:B------:R-:W2:Y:S02]  /*9f20*/  LDG.E R0, desc[UR4][R6.64+0x24] ;  /* 0x0000240406007981 */ /* 0x000ea4000c1e1900 */
[----:B--2---:R-:W-:-:S05]  /*9f30*/  IMAD R0, R0, 0x4, R17 ;  /* 0x0000000400007824 */ /* 0x004fca00078e0211 */
[----:B------:R1:W-:Y:S02]  /*9f40*/  STL [R0], R11 ;  /* 0x0000000b00007387 */ /* 0x0003e40000100800 */
.L_x_171:
[----:B------:R-:W-:Y:S05]  /*9f50*/  BSYNC.RECONVERGENT B0 ;  /* 0x0000000000007941 */ /* 0x000fea0003800200 */
.L_x_169:
        /* <DEDUP_REMOVED lines=14> */
.L_x_173:
[----:B------:R-:W-:Y:S02]  /*a040*/  R2UR UR4, R32 ;  /* 0x00000000200472ca */ /* 0x000fe400000e0000 */
[----:B------:R-:W-:-:S13]  /*a050*/  R2UR UR5, R33 ;  /* 0x00000000210572ca */ /* 0x000fda00000e0000 */
[----:B------:R-:W2:Y:S02]  /*a060*/  LDG.E R0, desc[UR4][R6.64+0x2c] ;  /* 0x00002c0406007981 */ /* 0x000ea4000c1e1900 */
[----:B--2---:R-:W-:-:S05]  /*a070*/  IMAD R0, R0, 0x4, R17 ;  /* 0x0000000400007824 */ /* 0x004fca00078e0211 */
[----:B------:R0:W-:Y:S02]  /*a080*/  STL [R0], R11 ;  /* 0x0000000b00007387 */ /* 0x0001e40000100800 */
.L_x_174:
[----:B------:R-:W-:Y:S05]  /*a090*/  BSYNC.RECONVERGENT B0 ;  /* 0x0000000000007941 */ /* 0x000fea0003800200 */
.L_x_172:
        /* <DEDUP_REMOVED lines=14> */
.L_x_176:
[----:B------:R-:W-:Y:S02]  /*a180*/  R2UR UR4, R32 ;  /* 0x00000000200472ca */ /* 0x000fe400000e0000 */
[----:B------:R-:W-:-:S13]  /*a190*/  R2UR UR5, R33 ;  /* 0x00000000210572ca */ /* 0x000fda00000e0000 */
[----:B------:R-:W2:Y:S02]  /*a1a0*/  LDG.E R0, desc[UR4][R6.64+0x34] ;  /* 0x0000340406007981 */ /* 0x000ea4000c1e1900 */
[----:B--2---:R-:W-:-:S05]  /*a1b0*/  IMAD R0, R0, 0x4, R17 ;  /* 0x0000000400007824 */ /* 0x004fca00078e0211 */
[----:B------:R0:W-:Y:S02]  /*a1c0*/  STL [R0], R11 ;  /* 0x0000000b00007387 */ /* 0x0001e40000100800 */
.L_x_177:
[----:B------:R-:W-:Y:S05]  /*a1d0*/  BSYNC.RECONVERGENT B0 ;  /* 0x0000000000007941 */ /* 0x000fea0003800200 */
.L_x_175:
        /* <DEDUP_REMOVED lines=14> */
.L_x_179:
[----:B------:R-:W-:Y:S02]  /*a2c0*/  R2UR UR4, R32 ;  /* 0x00000000200472ca */ /* 0x000fe400000e0000 */
[----:B------:R-:W-:-:S13]  /*a2d0*/  R2UR UR5, R33 ;  /* 0x00000000210572ca */ /* 0x000fda00000e0000 */
[----:B------:R-:W2:Y:S02]  /*a2e0*/  LDG.E R0, desc[UR4][R6.64+0x3c] ;  /* 0x00003c0406007981 */ /* 0x000ea4000c1e1900 */
[----:B--2---:R-:W-:-:S05]  /*a2f0*/  IMAD R0, R0, 0x4, R17 ;  /* 0x0000000400007824 */ /* 0x004fca00078e0211 */
[----:B------:R0:W-:Y:S02]  /*a300*/  STL [R0], R11 ;  /* 0x0000000b00007387 */ /* 0x0001e40000100800 */
.L_x_180:
[----:B------:R-:W-:Y:S05]  /*a310*/  BSYNC.RECONVERGENT B0 ;  /* 0x0000000000007941 */ /* 0x000fea0003800200 */
.L_x_178:
[----:B01----:R-:W-:Y:S01]  /*a320*/  MOV R0, 0x0 ;  /* 0x0000000000007802 */ /* 0x003fe20000000f00 */
[----:B------:R-:W-:Y:S02]  /*a330*/  IMAD.MOV.U32 R4, RZ, RZ, 0x1c ;  /* 0x0000001cff047424 */ /* 0x000fe400078e00ff */
[----:B------:R-:W-:Y:S01]  /*a340*/  IMAD.MOV.U32 R5, RZ, RZ, RZ ;  /* 0x000000ffff057224 */ /* 0x000fe200078e00ff */
[----:B------:R0:W1:Y:S06]  /*a350*/  LDC.64 R6, c[0x4][R0] ;  /* 0x0100000000067b82 */ /* 0x00006c0000000a00 */
[----:B------:R-:W-:-:S07]  /*a360*/  LEPC R20, `(.L_x_181) ;  /* 0x000000001014794e */ /* 0x000fce0000000000 */
[----:B01----:R-:W-:Y:S05]  /*a370*/  CALL.ABS.NOINC R6 ;  /* 0x0000000006007343 */ /* 0x003fea0003c00000 */
.L_x_181:
        /* <DEDUP_REMOVED lines=113> */
.L_x_184:
        /* <DEDUP_REMOVED lines=34> */
.L_x_183:
        /* <DEDUP_REMOVED lines=92> */
.L_x_185:
[----:B------:R-:W-:Y:S05]  /*b270*/  BSYNC.RECONVERGENT B6 ;  /* 0x0000000000067941 */ /* 0x000fea0003800200 */
.L_x_182:
        /* <DEDUP_REMOVED lines=8> */
.L_x_156:
[----:B------:R-:W-:Y:S05]  /*b300*/  BSYNC.RECONVERGENT B7 ;  /* 0x0000000000077941 */ /* 0x000fea0003800200 */
.L_x_155:
        /* <DEDUP_REMOVED lines=111> */
.L_x_189:
[----:B------:R-:W-:Y:S02]  /*ba00*/  R2UR UR4, R32 ;  /* 0x00000000200472ca */ /* 0x000fe400000e0000 */
[----:B------:R-:W-:-:S13]  /*ba10*/  R2UR UR5, R33 ;  /* 0x00000000210572ca */ /* 0x000fda00000e0000 */
[----:B------:R-:W2:Y:S02]  /*ba20*/  LDG.E R0, desc[UR4][R6.64+0x4] ;  /* 0x0000040406007981 */ /* 0x000ea4000c1e1900 */
[----:B--2---:R-:W-:-:S05]  /*ba30*/  IMAD R0, R0, 0x4, R17 ;  /* 0x0000000400007824 */ /* 0x004fca00078e0211 */
[----:B------:R0:W-:Y:S02]  /*ba40*/  STL [R0], R11 ;  /* 0x0000000b00007387 */ /* 0x0001e40000100800 */
.L_x_190:
[----:B------:R-:W-:Y:S05]  /*ba50*/  BSYNC.RECONVERGENT B0 ;  /* 0x0000000000007941 */ /* 0x000fea0003800200 */
.L_x_188:
        /* <DEDUP_REMOVED lines=14> */
.L_x_192:
[----:B------:R-:W-:Y:S02]  /*bb40*/  R2UR UR4, R32 ;  /* 0x00000000200472ca */ /* 0x000fe400000e0000 */
[----:B------:R-:W-:-:S13]  /*bb50*/  R2UR UR5, R33 ;  /* 0x00000000210572ca */ /* 0x000fda00000e0000 */
[----:B------:R-:W2:Y:S02]  /*bb60*/  LDG.E R0, desc[UR4][R6.64+0xc] ;  /* 0x00000c0406007981 */ /* 0x000ea4000c1e1900 */
[----:B--2---:R-:W-:-:S05]  /*bb70*/  IMAD R0, R0, 0x4, R17 ;  /* 0x0000000400007824 */ /* 0x004fca00078e0211 */
[----:B------:R0:W-:Y:S02]  /*bb80*/  STL [R0], R11 ;  /* 0x0000000b00007387 */ /* 0x0001e40000100800 */
.L_x_193:
[----:B------:R-:W-:Y:S05]  /*bb90*/  BSYNC.RECONVERGENT B0 ;  /* 0x0000000000007941 */ /* 0x000fea0003800200 */
.L_x_191:
        /* <DEDUP_REMOVED lines=14> */
.L_x_195:
[----:B------:R-:W-:Y:S02]  /*bc80*/  R2UR UR4, R32 ;  /* 0x00000000200472ca */ /* 0x000fe400000e0000 */
[----:B------:R-:W-:-:S13]  /*bc90*/  R2UR UR5, R33 ;  /* 0x00000000210572ca */ /* 0x000fda00000e0000 */
[----:B------:R-:W2:Y:S02]  /*bca0*/  LDG.E R0, desc[UR4][R6.64+0x14] ;  /* 0x0000140406007981 */ /* 0x000ea4000c1e1900 */
[----:B--2---:R-:W-:-:S05]  /*bcb0*/  IMAD R0, R0, 0x4, R17 ;  /* 0x0000000400007824 */ /* 0x004fca00078e0211 */
[----:B------:R0:W-:Y:S02]  /*bcc0*/  STL [R0], R11 ;  /* 0x0000000b00007387 */ /* 0x0001e40000100800 */
.L_x_196:
[----:B------:R-:W-:Y:S05]  /*bcd0*/  BSYNC.RECONVERGENT B0 ;  /* 0x0000000000007941 */ /* 0x000fea0003800200 */
.L_x_194:
        /* <DEDUP_REMOVED lines=14> */
.L_x_198:
[----:B------:R-:W-:Y:S02]  /*bdc0*/  R2UR UR4, R32 ;  /* 0x00000000200472ca */ /* 0x000fe400000e0000 */
[----:B------:R-:W-:-:S13]  /*bdd0*/  R2UR UR5, R33 ;  /* 0x00000000210572ca */ /* 0x000fda00000e0000 */
[----:B------:R-:W2:Y:S02]  /*bde0*/  LDG.E R0, desc[UR4][R6.64+0x1c] ;  /* 0x00001c0406007981 */ /* 0x000ea4000c1e1900 */
[----:B--2---:R-:W-:-:S05]  /*bdf0*/  IMAD R0, R0, 0x4, R17 ;  /* 0x0000000400007824 */ /* 0x004fca00078e0211 */
[----:B------:R1:W-:Y:S02]  /*be00*/  STL [R0], R11 ;  /* 0x0000000b00007387 */ /* 0x0003e40000100800 */
.L_x_199:
[----:B------:R-:W-:Y:S05]  /*be10*/  BSYNC.RECONVERGENT B0 ;  /* 0x0000000000007941 */ /* 0x000fea0003800200 */
.L_x_197:
        /* <DEDUP_REMOVED lines=14> */
.L_x_201:
[----:B------:R-:W-:Y:S02]  /*bf00*/  R2UR UR4, R32 ;  /* 0x00000000200472ca */ /* 0x000fe400000e0000 */
[----:B------:R-:W-:-:S13]  /*bf10*/  R2UR UR5, R33 ;  /* 0x00000000210572ca */ /* 0x000fda00000e0000 */
[----:B------:R-:W2:Y:S02]  /*bf20*/  LDG.E R0, desc[UR4][R6.64+0x24] ;  /* 0x0000240406007981 */ /* 0x000ea4000c1e1900 */
[----:B--2---:R-:W-:-:S05]  /*bf30*/  IMAD R0, R0, 0x4, R17 ;  /* 0x0000000400007824 */ /* 0x004fca00078e0211 */
[----:B------:R1:W-:Y:S02]  /*bf40*/  STL [R0], R11 ;  /* 0x0000000b00007387 */ /* 0x0003e40000100800 */
.L_x_202:
[----:B------:R-:W-:Y:S05]  /*bf50*/  BSYNC.RECONVERGENT B0 ;  /* 0x0000000000007941 */ /* 0x000fea0003800200 */
.L_x_200:
        /* <DEDUP_REMOVED lines=14> */
.L_x_204:
[----:B------:R-:W-:Y:S02]  /*c040*/  R2UR UR4, R32 ;  /* 0x00000000200472ca */ /* 0x000fe400000e0000 */
[----:B------:R-:W-:-:S13]  /*c050*/  R2UR UR5, R33 ;  /* 0x00000000210572ca */ /* 0x000fda00000e0000 */
[----:B------:R-:W2:Y:S02]  /*c060*/  LDG.E R0, desc[UR4][R6.64+0x2c] ;  /* 0x00002c0406007981 */ /* 0x000ea4000c1e1900 */
[----:B--2---:R-:W-:-:S05]  /*c070*/  IMAD R0, R0, 0x4, R17 ;  /* 0x0000000400007824 */ /* 0x004fca00078e0211 */
[----:B------:R0:W-:Y:S02]  /*c080*/  STL [R0], R11 ;  /* 0x0000000b00007387 */ /* 0x0001e40000100800 */
.L_x_205:
[----:B------:R-:W-:Y:S05]  /*c090*/  BSYNC.RECONVERGENT B0 ;  /* 0x0000000000007941 */ /* 0x000fea0003800200 */
.L_x_203:
        /* <DEDUP_REMOVED lines=14> */
.L_x_207:
[----:B------:R-:W-:Y:S02]  /*c180*/  R2UR UR4, R32 ;  /* 0x00000000200472ca */ /* 0x000fe400000e0000 */
[----:B------:R-:W-:-:S13]  /*c190*/  R2UR UR5, R33 ;  /* 0x00000000210572ca */ /* 0x000fda00000e0000 */
[----:B------:R-:W2:Y:S02]  /*c1a0*/  LDG.E R0, desc[UR4][R6.64+0x34] ;  /* 0x0000340406007981 */ /* 0x000ea4000c1e1900 */
[----:B--2---:R-:W-:-:S05]  /*c1b0*/  IMAD R0, R0, 0x4, R17 ;  /* 0x0000000400007824 */ /* 0x004fca00078e0211 */
[----:B------:R0:W-:Y:S02]  /*c1c0*/  STL [R0], R11 ;  /* 0x0000000b00007387 */ /* 0x0001e40000100800 */
.L_x_208:
[----:B------:R-:W-:Y:S05]  /*c1d0*/  BSYNC.RECONVERGENT B0 ;  /* 0x0000000000007941 */ /* 0x000fea0003800200 */
.L_x_206:
        /* <DEDUP_REMOVED lines=14> */
.L_x_210:
[----:B------:R-:W-:Y:S02]  /*c2c0*/  R2UR UR4, R32 ;  /* 0x00000000200472ca */ /* 0x000fe400000e0000 */
[----:B------:R-:W-:-:S13]  /*c2d0*/  R2UR UR5, R33 ;  /* 0x00000000210572ca */ /* 0x000fda00000e0000 */
[----:B------:R-:W2:Y:S02]  /*c2e0*/  LDG.E R0, desc[UR4][R6.64+0x3c] ;  /* 0x00003c0406007981 */ /* 0x000ea4000c1e1900 */
[----:B--2---:R-:W-:-:S05]  /*c2f0*/  IMAD R0, R0, 0x4, R17 ;  /* 0x0000000400007824 */ /* 0x004fca00078e0211 */
[----:B------:R0:W-:Y:S02]  /*c300*/  STL [R0], R11 ;  /* 0x0000000b00007387 */ /* 0x0001e40000100800 */
.L_x_211:
[----:B------:R-:W-:Y:S05]  /*c310*/  BSYNC.RECONVERGENT B0 ;  /* 0x0000000000007941 */ /* 0x000fea0003800200 */
.L_x_209:
[----:B01----:R-:W-:Y:S01]  /*c320*/  MOV R0, 0x0 ;  /* 0x0000000000007802 */ /* 0x003fe20000000f00 */
[----:B------:R-:W-:Y:S02]  /*c330*/  IMAD.MOV.U32 R4, RZ, RZ, 0x1c ;  /* 0x0000001cff047424 */ /* 0x000fe400078e00ff */
[----:B------:R-:W-:Y:S01]  /*c340*/  IMAD.MOV.U32 R5, RZ, RZ, RZ ;  /* 0x000000ffff057224 */ /* 0x000fe200078e00ff */
[----:B------:R0:W1:Y:S06]  /*c350*/  LDC.64 R6, c[0x4][R0] ;  /* 0x0100000000067b82 */ /* 0x00006c0000000a00 */
[----:B------:R-:W-:-:S07]  /*c360*/  LEPC R20, `(.L_x_212) ;  /* 0x000000001014794e */ /* 0x000fce0000000000 */
[----:B01----:R-:W-:Y:S05]  /*c370*/  CALL.ABS.NOINC R6 ;  /* 0x0000000006007343 */ /* 0x003fea0003c00000 */
.L_x_212:
        /* <DEDUP_REMOVED lines=113> */
.L_x_215:
        /* <DEDUP_REMOVED lines=34> */
.L_x_214:
        /* <DEDUP_REMOVED lines=92> */
.L_x_216:
[----:B------:R-:W-:Y:S05]  /*d270*/  BSYNC.RECONVERGENT B6 ;  /* 0x0000000000067941 */ /* 0x000fea0003800200 */
.L_x_213:
        /* <DEDUP_REMOVED lines=8> */
.L_x_187:
[----:B------:R-:W-:Y:S05]  /*d300*/  BSYNC.RECONVERGENT B7 ;  /* 0x0000000000077941 */ /* 0x000fea0003800200 */
.L_x_186:
        /* <DEDUP_REMOVED lines=111> */
.L_x_220:
[----:B------:R-:W-:Y:S02]  /*da00*/  R2UR UR4, R32 ;  /* 0x00000000200472ca */ /* 0x000fe400000e0000 */
[----:B------:R-:W-:-:S13]  /*da10*/  R2UR UR5, R33 ;  /* 0x00000000210572ca */ /* 0x000fda00000e0000 */
[----:B------:R-:W2:Y:S02]  /*da20*/  LDG.E R0, desc[UR4][R6.64+0x4] ;  /* 0x0000040406007981 */ /* 0x000ea4000c1e1900 */
[----:B--2---:R-:W-:-:S05]  /*da30*/  IMAD R0, R0, 0x4, R17 ;  /* 0x0000000400007824 */ /* 0x004fca00078e0211 */
[----:B------:R0:W-:Y:S02]  /*da40*/  STL [R0], R11 ;  /* 0x0000000b00007387 */ /* 0x0001e40000100800 */
.L_x_221:
[----:B------:R-:W-:Y:S05]  /*da50*/  BSYNC.RECONVERGENT B0 ;  /* 0x0000000000007941 */ /* 0x000fea0003800200 */
.L_x_219:
        /* <DEDUP_REMOVED lines=14> */
.L_x_223:
[----:B------:R-:W-:Y:S02]  /*db40*/  R2UR UR4, R32 ;  /* 0x00000000200472ca */ /* 0x000fe400000e0000 */
[----:B------:R-:W-:-:S13]  /*db50*/  R2UR UR5, R33 ;  /* 0x00000000210572ca */ /* 0x000fda00000e0000 */
[----:B------:R-:W2:Y:S02]  /*db60*/  LDG.E R0, desc[UR4][R6.64+0xc] ;  /* 0x00000c0406007981 */ /* 0x000ea4000c1e1900 */
[----:B--2---:R-:W-:-:S05]  /*db70*/  IMAD R0, R0, 0x4, R17 ;  /* 0x0000000400007824 */ /* 0x004fca00078e0211 */
[----:B------:R0:W-:Y:S02]  /*db80*/  STL [R0], R11 ;  /* 0x0000000b00007387 */ /* 0x0001e40000100800 */
.L_x_224:
[----:B------:R-:W-:Y:S05]  /*db90*/  BSYNC.RECONVERGENT B0 ;  /* 0x0000000000007941 */ /* 0x000fea0003800200 */
.L_x_222:
        /* <DEDUP_REMOVED lines=14> */
.L_x_226:
[----:B------:R-:W-:Y:S02]  /*dc80*/  R2UR UR4, R32 ;  /* 0x00000000200472ca */ /* 0x000fe400000e0000 */
[----:B------:R-:W-:-:S13]  /*dc90*/  R2UR UR5, R33 ;  /* 0x00000000210572ca */ /* 0x000fda00000e0000 */
[----:B------:R-:W2:Y:S02]  /*dca0*/  LDG.E R0, desc[UR4][R6.64+0x14] ;  /* 0x0000140406007981 */ /* 0x000ea4000c1e1900 */
[----:B--2---:R-:W-:-:S05]  /*dcb0*/  IMAD R0, R0, 0x4, R17 ;  /* 0x0000000400007824 */ /* 0x004fca00078e0211 */
[----:B------:R0:W-:Y:S02]  /*dcc0*/  STL [R0], R11 ;  /* 0x0000000b00007387 */ /* 0x0001e40000100800 */
.L_x_227:
[----:B------:R-:W-:Y:S05]  /*dcd0*/  BSYNC.RECONVERGENT B0 ;  /* 0x0000000000007941 */ /* 0x000fea0003800200 */
.L_x_225:
        /* <DEDUP_REMOVED lines=14> */
.L_x_229:
[----:B------:R-:W-:Y:S02]  /*ddc0*/  R2UR UR4, R32 ;  /* 0x00000000200472ca */ /* 0x000fe400000e0000 */
[----:B------:R-:W-:-:S13]  /*ddd0*/  R2UR UR5, R33 ;  /* 0x00000000210572ca */ /* 0x000fda00000e0000 */
[----:B------:R-:W2:Y:S02]  /*dde0*/  LDG.E R0, desc[UR4][R6.64+0x1c] ;  /* 0x00001c0406007981 */ /* 0x000ea4000c1e1900 */
[----:B--2---:R-:W-:-:S05]  /*ddf0*/  IMAD R0, R0, 0x4, R17 ;  /* 0x0000000400007824 */ /* 0x004fca00078e0211 */
[----:B------:R1:W-:Y:S02]  /*de00*/  STL [R0], R11 ;  /* 0x0000000b00007387 */ /* 0x0003e40000100800 */
.L_x_230:
[----:B------:R-:W-:Y:S05]  /*de10*/  BSYNC.RECONVERGENT B0 ;  /* 0x0000000000007941 */ /* 0x000fea0003800200 */
.L_x_228:
        /* <DEDUP_REMOVED lines=14> */
.L_x_232:
[----:B------:R-:W-:Y:S02]  /*df00*/  R2UR UR4, R32 ;  /* 0x00000000200472ca */ /* 0x000fe400000e0000 */
[----:B------:R-:W-:-:S13]  /*df10*/  R2UR UR5, R33 ;  /* 0x00000000210572ca */ /* 0x000fda00000e0000 */
[----:B------:R-:W2:Y:S02]  /*df20*/  LDG.E R0, desc[UR4][R6.64+0x24] ;  /* 0x0000240406007981 */ /* 0x000ea4000c1e1900 */
[----:B--2---:R-:W-:-:S05]  /*df30*/  IMAD R0, R0, 0x4, R17 ;  /* 0x0000000400007824 */ /* 0x004fca00078e0211 */
[----:B------:R1:W-:Y:S02]  /*df40*/  STL [R0], R11 ;  /* 0x0000000b00007387 */ /* 0x0003e40000100800 */
.L_x_233:
[----:B------:R-:W-:Y:S05]  /*df50*/  BSYNC.RECONVERGENT B0 ;  /* 0x0000000000007941 */ /* 0x000fea0003800200 */
.L_x_231:
        /* <DEDUP_REMOVED lines=14> */
.L_x_235:
[----:B------:R-:W-:Y:S02]  /*e040*/  R2UR UR4, R32 ;  /* 0x00000000200472ca */ /* 0x000fe400000e0000 */
[----:B------:R-:W-:-:S13]  /*e050*/  R2UR UR5, R33 ;  /* 0x00000000210572ca */ /* 0x000fda00000e0000 */
[----:B------:R-:W2:Y:S02]  /*e060*/  LDG.E R0, desc[UR4][R6.64+0x2c] ;  /* 0x00002c0406007981 */ /* 0x000ea4000c1e1900 */
[----:B--2---:R-:W-:-:S05]  /*e070*/  IMAD R0, R0, 0x4, R17 ;  /* 0x0000000400007824 */ /* 0x004fca00078e0211 */
[----:B------:R0:W-:Y:S02]  /*e080*/  STL [R0], R11 ;  /* 0x0000000b00007387 */ /* 0x0001e40000100800 */
.L_x_236:
[----:B------:R-:W-:Y:S05]  /*e090*/  BSYNC.RECONVERGENT B0 ;  /* 0x0000000000007941 */ /* 0x000fea0003800200 */
.L_x_234:
        /* <DEDUP_REMOVED lines=14> */
.L_x_238:
[----:B------:R-:W-:Y:S02]  /*e180*/  R2UR UR4, R32 ;  /* 0x00000000200472ca */ /* 0x000fe400000e0000 */
[----:B------:R-:W-:-:S13]  /*e190*/  R2UR UR5, R33 ;  /* 0x00000000210572ca */ /* 0x000fda00000e0000 */
[----:B------:R-:W2:Y:S02]  /*e1a0*/  LDG.E R0, desc[UR4][R6.64+0x34] ;  /* 0x0000340406007981 */ /* 0x000ea4000c1e1900 */
[----:B--2---:R-:W-:-:S05]  /*e1b0*/  IMAD R0, R0, 0x4, R17 ;  /* 0x0000000400007824 */ /* 0x004fca00078e0211 */
[----:B------:R0:W-:Y:S02]  /*e1c0*/  STL [R0], R11 ;  /* 0x0000000b00007387 */ /* 0x0001e40000100800 */
.L_x_239:
[----:B------:R-:W-:Y:S05]  /*e1d0*/  BSYNC.RECONVERGENT B0 ;  /* 0x0000000000007941 */ /* 0x000fea0003800200 */
.L_x_237:
        /* <DEDUP_REMOVED lines=14> */
.L_x_241:
[----:B------:R-:W-:Y:S02]  /*e2c0*/  R2UR UR4, R32 ;  /* 0x00000000200472ca */ /* 0x000fe400000e0000 */
[----:B------:R-:W-:-:S13]  /*e2d0*/  R2UR UR5, R33 ;  /* 0x00000000210572ca */ /* 0x000fda00000e0000 */
[----:B------:R-:W2:Y:S02]  /*e2e0*/  LDG.E R0, desc[UR4][R6.64+0x3c] ;  /* 0x00003c0406007981 */ /* 0x000ea4000c1e1900 */
[----:B--2---:R-:W-:-:S05]  /*e2f0*/  IMAD R0, R0, 0x4, R17 ;  /* 0x0000000400007824 */ /* 0x004fca00078e0211 */
[----:B------:R0:W-:Y:S02]  /*e300*/  STL [R0], R11 ;  /* 0x0000000b00007387 */ /* 0x0001e40000100800 */
.L_x_242:
[----:B------:R-:W-:Y:S05]  /*e310*/  BSYNC.RECONVERGENT B0 ;  /* 0x0000000000007941 */ /* 0x000fea0003800200 */
.L_x_240:
[----:B01----:R-:W-:Y:S01]  /*e320*/  MOV R0, 0x0 ;  /* 0x0000000000007802 */ /* 0x003fe20000000f00 */
[----:B------:R-:W-:Y:S02]  /*e330*/  IMAD.MOV.U32 R4, RZ, RZ, 0x1c ;  /* 0x0000001cff047424 */ /* 0x000fe400078e00ff */
[----:B------:R-:W-:Y:S01]  /*e340*/  IMAD.MOV.U32 R5, RZ, RZ, RZ ;  /* 0x000000ffff057224 */ /* 0x000fe200078e00ff */
[----:B------:R0:W1:Y:S06]  /*e350*/  LDC.64 R6, c[0x4][R0] ;  /* 0x0100000000067b82 */ /* 0x00006c0000000a00 */
[----:B------:R-:W-:-:S07]  /*e360*/  LEPC R20, `(.L_x_243) ;  /* 0x000000001014794e */ /* 0x000fce0000000000 */
[----:B01----:R-:W-:Y:S05]  /*e370*/  CALL.ABS.NOINC R6 ;  /* 0x0000000006007343 */ /* 0x003fea0003c00000 */
.L_x_243:
        /* <DEDUP_REMOVED lines=113> */
.L_x_246:
        /* <DEDUP_REMOVED lines=34> */
.L_x_245:
        /* <DEDUP_REMOVED lines=92> */
.L_x_247:
[----:B------:R-:W-:Y:S05]  /*f270*/  BSYNC.RECONVERGENT B6 ;  /* 0x0000000000067941 */ /* 0x000fea0003800200 */
.L_x_244:
        /* <DEDUP_REMOVED lines=8> */
.L_x_218:
[----:B------:R-:W-:Y:S05]  /*f300*/  BSYNC.RECONVERGENT B7 ;  /* 0x0000000000077941 */ /* 0x000fea0003800200 */
.L_x_217:
[----:B------:R-:W-:-:S13]  /*f310*/  ISETP.NE.AND P0, PT, R18, 0x6, PT ;  /* 0x000000061200780c */ /* 0x000fda0003f05270 */
[----:B------:R-:W-:Y:S05]  /*f320*/  @!P0 BRA `(.L_x_61) ;  /* 0x0000001c00cc8947 */ /* 0x000fea0003800000 */
[----:B------:R-:W1:Y:S01]  /*f330*/  LDC.64 R44, c[0x0][0x358] ;  /* 0x0000d600ff2c7b82 */ /* 0x000e620000000a00 */
[----:B------:R-:W-:Y:S02]  /*f340*/  IMAD.MOV.U32 R32, RZ, RZ, R36 ;  /* 0x000000ffff207224 */ /* 0x000fe400078e0024 */
[----:B------:R-:W-:Y:S01]  /*f350*/  IMAD.MOV.U32 R33, RZ, RZ, R37 ;  /* 0x000000ffff217224 */ /* 0x000fe200078e0025 */
[C---:B-1----:R-:W-:Y:S02]  /*f360*/  R2UR UR6, R44.reuse ;  /* 0x000000002c0672ca */ /* 0x042fe400000e0000 */
[C---:B------:R-:W-:Y:S02]  /*f370*/  R2UR UR7, R45.reuse ;  /* 0x000000002d0772ca */ /* 0x040fe400000e0000 */
[----:B------:R-:W-:Y:S02]  /*f380*/  R2UR UR4, R44 ;  /* 0x000000002c0472ca */ /* 0x000fe400000e0000 */
[----:B------:R-:W-:-:S02]  /*f390*/  R2UR UR5, R45 ;  /* 0x000000002d0572ca */ /* 0x000fc400000e0000 */
[C---:B------:R-:W-:Y:S02]  /*f3a0*/  R2UR UR8, R44.reuse ;  /* 0x000000002c0872ca */ /* 0x040fe400000e0000 */
[C---:B------:R-:W-:Y:S02]  /*f3b0*/  R2UR UR9, R45.reuse ;  /* 0x000000002d0972ca */ /* 0x040fe400000e0000 */
[C---:B------:R-:W-:Y:S02]  /*f3c0*/  R2UR UR12, R44.reuse ;  /* 0x000000002c0c72ca */ /* 0x040fe400000e0000 */
[C---:B------:R-:W-:Y:S01]  /*f3d0*/  R2UR UR13, R45.reuse ;  /* 0x000000002d0d72ca */ /* 0x040fe200000e0000 */
[----:B------:R-:W2:Y:S01]  /*f3e0*/  LDG.E R34, desc[UR6][R32.64+0x4] ;  /* 0x0000040620227981 */ /* 0x000ea2000c1e1900 */
[C---:B------:R-:W-:Y:S02]  /*f3f0*/  R2UR UR10, R44.reuse ;  /* 0x000000002c0a72ca */ /* 0x040fe400000e0000 */
[----:B------:R-:W-:Y:S01]  /*f400*/  R2UR UR11, R45 ;  /* 0x000000002d0b72ca */ /* 0x000fe200000e0000 */
[----:B------:R-:W3:Y:S01]  /*f410*/  LDG.E R0, desc[UR4][R32.64] ;  /* 0x0000000420007981 */ /* 0x000ee2000c1e1900 */
[----:B------:R-:W-:-:S02]  /*f420*/  R2UR UR14, R44 ;  /* 0x000000002c0e72ca */ /* 0x000fc400000e0000 */
[----:B------:R-:W-:Y:S01]  /*f430*/  R2UR UR15, R45 ;  /* 0x000000002d0f72ca */ /* 0x000fe200000e0000 */
[----:B0-----:R-:W4:Y:S04]  /*f440*/  LDG.E R4, desc[UR8][R32.64+0x8] ;  /* 0x0000080820047981 */ /* 0x001f28000c1e1900 */
        /* <DEDUP_REMOVED lines=14> */
[----:B------:R-:W-:Y:S01]  /*f530*/  IMAD.MOV.U32 R3, RZ, RZ, 0x2 ;  /* 0x00000002ff037424 */ /* 0x000fe200078e00ff */
        /* <DEDUP_REMOVED lines=13> */
[----:B------:R-:W-:Y:S01]  /*f610*/  @P1 IMAD.MOV R0, RZ, RZ, R2 ;  /* 0x000000ffff001224 */ /* 0x000fe200078e0202 */
[----:B------:R-:W-:Y:S01]  /*f620*/  ISETP.NE.AND P1, PT, R6, 0x1, PT ;  /* 0x000000010600780c */ /* 0x000fe20003f25270 */
[----:B------:R-:W-:-:S02]  /*f630*/  @P4 IMAD.MOV R3, RZ, RZ, 0x1 ;  /* 0x00000001ff034424 */ /* 0x000fc400078e02ff */
[----:B------:R-:W-:Y:S01]  /*f640*/  @P3 IMAD.MOV R3, RZ, RZ, R4 ;  /* 0x000000ffff033224 */ /* 0x000fe200078e0204 */
[----:B------:R-:W-:Y:S01]  /*f650*/  ISETP.NE.AND P3, PT, R11, 0x1, PT ;  /* 0x000000010b00780c */ /* 0x000fe20003f65270 */
[----:B------:R-:W-:Y:S02]  /*f660*/  VIADD R2, R0, 0x1 ;  /* 0x0000000100027836 */ /* 0x000fe40000000000 */
[----:B------:R-:W-:Y:S01]  /*f670*/  VIADD R4, R3, 0x1 ;  /* 0x0000000103047836 */ /* 0x000fe20000000000 */
[----:B------:R-:W-:Y:S01]  /*f680*/  ISETP.NE.AND P4, PT, R12, 0x1, PT ;  /* 0x000000010c00780c */ /* 0x000fe20003f85270 */
[----:B------:R-:W-:Y:S02]  /*f690*/  @P0 IMAD.MOV R4, RZ, RZ, R3 ;  /* 0x000000ffff040224 */ /* 0x000fe400078e0203 */
[----:B------:R-:W-:Y:S01]  /*f6a0*/  @P2 IMAD.MOV R2, RZ, RZ, R0 ;  /* 0x000000ffff022224 */ /* 0x000fe200078e0200 */
[----:B------:R-:W-:Y:S01]  /*f6b0*/  ISETP.NE.AND P0, PT, R7, 0x1, PT ;  /* 0x000000010700780c */ /* 0x000fe20003f05270 */
[----:B------:R-:W-:-:S02]  /*f6c0*/  VIADD R3, R4, 0x1 ;  /* 0x0000000104037836 */ /* 0x000fc40000000000 */
[----:B------:R-:W-:Y:S01]  /*f6d0*/  VIADD R0, R2, 0x1 ;  /* 0x0000000102007836 */ /* 0x000fe20000000000 */
[----:B------:R-:W-:Y:S01]  /*f6e0*/  ISETP.NE.AND P2, PT, R13, 0x1, PT ;  /* 0x000000010d00780c */ /* 0x000fe20003f45270 */
[----:B------:R-:W-:Y:S02]  /*f6f0*/  @P1 IMAD.MOV R0, RZ, RZ, R2 ;  /* 0x000000ffff001224 */ /* 0x000fe400078e0202 */
[----:B------:R-:W-:Y:S01]  /*f700*/  @P3 IMAD.MOV R3, RZ, RZ, R4 ;  /* 0x000000ffff033224 */ /* 0x000fe200078e0204 */
[----:B------:R-:W-:-:S03]  /*f710*/  ISETP.NE.AND P1, PT, R8, 0x1, PT ;  /* 0x000000010800780c */ /* 0x000fc60003f25270 */
[----:B------:R-:W-:Y:S01]  /*f720*/  VIADD R4, R3, 0x1 ;  /* 0x0000000103047836 */ /* 0x000fe20000000000 */
[----:B------:R-:W-:Y:S01]  /*f730*/  ISETP.NE.AND P3, PT, R14, 0x1, PT ;  /* 0x000000010e00780c */ /* 0x000fe20003f65270 */
        /* <DEDUP_REMOVED lines=29> */
[----:B------:R0:W-:Y:S01]  /*f910*/  STL [R1+0x70], RZ ;  /* 0x000070ff01007387 */ /* 0x0001e20000100800 */
        /* <DEDUP_REMOVED lines=10> */
.L_x_249:
[----:B------:R-:W-:Y:S02]  /*f9c0*/  R2UR UR4, R44 ;  /* 0x000000002c0472ca */ /* 0x000fe400000e0000 */
[----:B------:R-:W-:-:S13]  /*f9d0*/  R2UR UR5, R45 ;  /* 0x000000002d0572ca */ /* 0x000fda00000e0000 */
[----:B------:R-:W2:Y:S02]  /*f9e0*/  LDG.E R0, desc[UR4][R4.64+0x4] ;  /* 0x0000040404007981 */ /* 0x000ea4000c1e1900 */
[----:B--2---:R-:W-:-:S05]  /*f9f0*/  IMAD R0, R0, 0x4, R17 ;  /* 0x0000000400007824 */ /* 0x004fca00078e0211 */
[----:B------:R0:W-:Y:S02]  /*fa00*/  STL [R0], R7 ;  /* 0x0000000700007387 */ /* 0x0001e40000100800 */
.L_x_250:
[----:B------:R-:W-:Y:S05]  /*fa10*/  BSYNC.RECONVERGENT B0 ;  /* 0x0000000000007941 */ /* 0x000fea0003800200 */
.L_x_248:
[----:B------:R-:W-:Y:S02]  /*fa20*/  R2UR UR4, R44 ;  /* 0x000000002c0472ca */ /* 0x000fe400000e0000 */
[----:B------:R-:W-:-:S13]  /*fa30*/  R2UR UR5, R45 ;  /* 0x000000002d0572ca */ /* 0x000fda00000e0000 */
[----:B------:R-:W2:Y:S01]  /*fa40*/  LDG.E R2, desc[UR4][R4.64+0x8] ;  /* 0x0000080404027981 */ /* 0x000ea2000c1e1900 */
[----:B------:R-:W-:Y:S01]  /*fa50*/  BSSY.RECONVERGENT B0, `(.L_x_251) ;  /* 0x0000010000007945 */ /* 0x000fe20003800200 */
[----:B--2---:R-:W-:-:S13]  /*fa60*/  ISETP.NE.AND P0, PT, R2, R25, PT ;  /* 0x000000190200720c */ /* 0x004fda0003f05270 */
[----:B------:R-:W-:Y:S05]  /*fa70*/  @!P0 BRA `(.L_x_252) ;  /* 0x0000000000208947 */ /* 0x000fea0003800000 */
[----:B------:R-:W-:Y:S02]  /*fa80*/  R2UR UR4, R44 ;  /* 0x000000002c0472ca */ /* 0x000fe400000e0000 */
[----:B------:R-:W-:-:S13]  /*fa90*/  R2UR UR5, R45 ;  /* 0x000000002d0572ca */ /* 0x000fda00000e0000 */
[----:B01----:R-:W2:Y:S02]  /*faa0*/  LDG.E R0, desc[UR4][R4.64+0xc] ;  /* 0x00000c0404007981 */ /* 0x003ea4000c1e1900 */
[----:B--2---:R-:W-:-:S13]  /*fab0*/  ISETP.NE.AND P0, PT, R0, R25, PT ;  /* 0x000000190000720c */ /* 0x004fda0003f05270 */
[----:B------:R-:W-:Y:S05]  /*fac0*/  @P0 BRA `(.L_x_253) ;  /* 0x0000000000200947 */ /* 0x000fea0003800000 */
[----:B------:R-:W-:-:S05]  /*fad0*/  IMAD R0, R2, 0x4, R17 ;  /* 0x0000000402007824 */ /* 0x000fca00078e0211 */
[----:B------:R1:W-:Y:S01]  /*fae0*/  STL [R0], R7 ;  /* 0x0000000700007387 */ /* 0x0003e20000100800 */
[----:B------:R-:W-:Y:S05]  /*faf0*/  BRA `(.L_x_253) ;  /* 0x0000000000147947 */ /* 0x000fea0003800000 */
.L_x_252:
[----:B------:R-:W-:Y:S02]  /*fb00*/  R2UR UR4, R44 ;  /* 0x000000002c0472ca */ /* 0x000fe400000e0000 */
[----:B------:R-:W-:-:S13]  /*fb10*/  R2UR UR5, R45 ;  /* 0x000000002d0572ca */ /* 0x000fda00000e0000 */
[----:B01----:R-:W2:Y:S02]  /*fb20*/  LDG.E R0, desc[UR4][R4.64+0xc] ;  /* 0x00000c0404007981 */ /* 0x003ea4000c1e1900 */
[----:B--2---:R-:W-:-:S05]  /*fb30*/  IMAD R0, R0, 0x4, R17 ;  /* 0x0000000400007824 */ /* 0x004fca00078e0211 */
[----:B------:R0:W-:Y:S02]  /*fb40*/  STL [R0], R7 ;  /* 0x0000000700007387 */ /* 0x0001e40000100800 */
.L_x_253:
[----:B------:R-:W-:Y:S05]  /*fb50*/  BSYNC.RECONVERGENT B0 ;  /* 0x0000000000007941 */ /* 0x000fea0003800200 */
.L_x_251:
        /* <DEDUP_REMOVED lines=14> */
.L_x_255:
[----:B------:R-:W-:Y:S02]  /*fc40*/  R2UR UR4, R44 ;  /* 0x000000002c0472ca */ /* 0x000fe400000e0000 */
[----:B------:R-:W-:-:S13]  /*fc50*/  R2UR UR5, R45 ;  /* 0x000000002d0572ca */ /* 0x000fda00000e0000 */
[----:B01----:R-:W2:Y:S02]  /*fc60*/  LDG.E R0, desc[UR4][R4.64+0x14] ;  /* 0x0000140404007981 */ /* 0x003ea4000c1e1900 */
[----:B--2---:R-:W-:-:S05]  /*fc70*/  IMAD R0, R0, 0x4, R17 ;  /* 0x0000000400007824 */ /* 0x004fca00078e0211 */
[----:B------:R0:W-:Y:S02]  /*fc80*/  STL [R0], R7 ;  /* 0x0000000700007387 */ /* 0x0001e40000100800 */
.L_x_256:
[----:B------:R-:W-:Y:S05]  /*fc90*/  BSYNC.RECONVERGENT B0 ;  /* 0x0000000000007941 */ /* 0x000fea0003800200 */
.L_x_254:
        /* <DEDUP_REMOVED lines=14> */
.L_x_258:
[----:B------:R-:W-:Y:S02]  /*fd80*/  R2UR UR4, R44 ;  /* 0x000000002c0472ca */ /* 0x000fe400000e0000 */
[----:B------:R-:W-:-:S13]  /*fd90*/  R2UR UR5, R45 ;  /* 0x000000002d0572ca */ /* 0x000fda00000e0000 */
[----:B01----:R-:W2:Y:S02]  /*fda0*/  LDG.E R0, desc[UR4][R4.64+0x1c] ;  /* 0x00001c0404007981 */ /* 0x003ea4000c1e1900 */
[----:B--2---:R-:W-:-:S05]  /*fdb0*/  IMAD R0, R0, 0x4, R17 ;  /* 0x0000000400007824 */ /* 0x004fca00078e0211 */
[----:B------:R1:W-:Y:S02]  /*fdc0*/  STL [R0], R7 ;  /* 0x0000000700007387 */ /* 0x0003e40000100800 */
.L_x_259:
[----:B------:R-:W-:Y:S05]  /*fdd0*/  BSYNC.RECONVERGENT B0 ;  /* 0x0000000000007941 */ /* 0x000fea0003800200 */
.L_x_257:
        /* <DEDUP_REMOVED lines=14> */
.L_x_261:
[----:B------:R-:W-:Y:S02]  /*fec0*/  R2UR UR4, R44 ;  /* 0x000000002c0472ca */ /* 0x000fe400000e0000 */
[----:B------:R-:W-:-:S13]  /*fed0*/  R2UR UR5, R45 ;  /* 0x000000002d0572ca */ /* 0x000fda00000e0000 */
[----:B01----:R-:W2:Y:S02]  /*fee0*/  LDG.E R0, desc[UR4][R4.64+0x24] ;  /* 0x0000240404007981 */ /* 0x003ea4000c1e1900 */
[----:B--2---:R-:W-:-:S05]  /*fef0*/  IMAD R0, R0, 0x4, R17 ;  /* 0x0000000400007824 */ /* 0x004fca00078e0211 */
[----:B------:R1:W-:Y:S02]  /*ff00*/  STL [R0], R7 ;  /* 0x0000000700007387 */ /* 0x0003e40000100800 */
.L_x_262:
[----:B------:R-:W-:Y:S05]  /*ff10*/  BSYNC.RECONVERGENT B0 ;  /* 0x0000000000007941 */ /* 0x000fea0003800200 */
.L_x_260:
        /* <DEDUP_REMOVED lines=14> */
.L_x_264:
[----:B------:R-:W-:Y:S02]  /*10000*/  R2UR UR4, R44 ;  /* 0x000000002c0472ca */ /* 0x000fe400000e0000 */
[----:B------:R-:W-:-:S13]  /*10010*/  R2UR UR5, R45 ;  /* 0x000000002d0572ca */ /* 0x000fda00000e0000 */
[----:B01----:R-:W2:Y:S02]  /*10020*/  LDG.E R0, desc[UR4][R4.64+0x2c] ;  /* 0x00002c0404007981 */ /* 0x003ea4000c1e1900 */
[----:B--2---:R-:W-:-:S05]  /*10030*/  IMAD R0, R0, 0x4, R17 ;  /* 0x0000000400007824 */ /* 0x004fca00078e0211 */
[----:B------:R0:W-:Y:S02]  /*10040*/  STL [R0], R7 ;  /* 0x0000000700007387 */ /* 0x0001e40000100800 */
.L_x_265:
[----:B------:R-:W-:Y:S05]  /*10050*/  BSYNC.RECONVERGENT B0 ;  /* 0x0000000000007941 */ /* 0x000fea0003800200 */
.L_x_263:
        /* <DEDUP_REMOVED lines=14> */
.L_x_267:
[----:B------:R-:W-:Y:S02]  /*10140*/  R2UR UR4, R44 ;  /* 0x000000002c0472ca */ /* 0x000fe400000e0000 */
[----:B------:R-:W-:-:S13]  /*10150*/  R2UR UR5, R45 ;  /* 0x000000002d0572ca */ /* 0x000fda00000e0000 */
[----:B01----:R-:W2:Y:S02]  /*10160*/  LDG.E R0, desc[UR4][R4.64+0x34] ;  /* 0x0000340404007981 */ /* 0x003ea4000c1e1900 */
[----:B--2---:R-:W-:-:S05]  /*10170*/  IMAD R0, R0, 0x4, R17 ;  /* 0x0000000400007824 */ /* 0x004fca00078e0211 */
[----:B------:R0:W-:Y:S02]  /*10180*/  STL [R0], R7 ;  /* 0x0000000700007387 */ /* 0x0001e40000100800 */
.L_x_268:
[----:B------:R-:W-:Y:S05]  /*10190*/  BSYNC.RECONVERGENT B0 ;  /* 0x0000000000007941 */ /* 0x000fea0003800200 */
.L_x_266:
        /* <DEDUP_REMOVED lines=14> */
.L_x_270:
[----:B------:R-:W-:Y:S02]  /*10280*/  R2UR UR4, R44 ;  /* 0x000000002c0472ca */ /* 0x000fe400000e0000 */
[----:B------:R-:W-:-:S13]  /*10290*/  R2UR UR5, R45 ;  /* 0x000000002d0572ca */ /* 0x000fda00000e0000 */
[----:B------:R-:W2:Y:S02]  /*102a0*/  LDG.E R4, desc[UR4][R4.64+0x3c] ;  /* 0x00003c0404047981 */ /* 0x000ea4000c1e1900 */
[----:B--2---:R-:W-:-:S05]  /*102b0*/  IMAD R17, R4, 0x4, R17 ;  /* 0x0000000404117824 */ /* 0x004fca00078e0211 */
[----:B------:R0:W-:Y:S02]  /*102c0*/  STL [R17], R7 ;  /* 0x0000000711007387 */ /* 0x0001e40000100800 */
.L_x_271:
[----:B------:R-:W-:Y:S05]  /*102d0*/  BSYNC.RECONVERGENT B0 ;  /* 0x0000000000007941 */ /* 0x000fea0003800200 */
.L_x_269:
[----:B------:R-:W-:Y:S01]  /*102e0*/  MOV R0, 0x0 ;  /* 0x0000000000007802 */ /* 0x000fe20000000f00 */
[----:B------:R-:W-:Y:S02]  /*102f0*/  IMAD.MOV.U32 R4, RZ, RZ, 0x1c ;  /* 0x0000001cff047424 */ /* 0x000fe400078e00ff */
[----:B------:R-:W-:Y:S01]  /*10300*/  IMAD.MOV.U32 R5, RZ, RZ, RZ ;  /* 0x000000ffff057224 */ /* 0x000fe200078e00ff */
[----:B------:R2:W3:Y:S06]  /*10310*/  LDC.64 R2, c[0x4][R0] ;  /* 0x0100000000027b82 */ /* 0x0004ec0000000a00 */
[----:B------:R-:W-:-:S07]  /*10320*/  LEPC R20, `(.L_x_272) ;  /* 0x000000001014794e */ /* 0x000fce0000000000 */
[----:B0123--:R-:W-:Y:S05]  /*10330*/  CALL.ABS.NOINC R2 ;  /* 0x0000000002007343 */ /* 0x00ffea0003c00000 */
.L_x_272:
        /* <DEDUP_REMOVED lines=74> */
[----:B-1----:R-:W-:Y:S01]  /*107e0*/  SEL R3, RZ, 0x1, !P1 ;  /* 0x00000001ff037807 */ /* 0x002fe20004800000 */
[----:B------:R-:W-:Y:S01]  /*107f0*/  IMAD.MOV.U32 R6, RZ, RZ, 0x2 ;  /* 0x00000002ff067424 */ /* 0x000fe200078e00ff */
        /* <DEDUP_REMOVED lines=10> */
[----:B------:R-:W-:Y:S02]  /*108a0*/  @!P4 IMAD.MOV R3, RZ, RZ, R2 ;  /* 0x000000ffff03c224 */ /* 0x000fe400078e0202 */
[----:B------:R-:W-:Y:S01]  /*108b0*/  @P1 R2UR UR4, R44 ;  /* 0x000000002c0412ca */ /* 0x000fe200000e0000 */
[----:B0-----:R-:W-:Y:S01]  /*108c0*/  @P1 IMAD.MOV.U32 R7, RZ, RZ, 0x1 ;  /* 0x00000001ff071424 */ /* 0x001fe200078e00ff */
[----:B------:R-:W-:Y:S01]  /*108d0*/  @P1 R2UR UR5, R45 ;  /* 0x000000002d0512ca */ /* 0x000fe200000e0000 */
[----:B------:R-:W-:Y:S02]  /*108e0*/  VIADD R0, R3, 0x1 ;  /* 0x0000000103007836 */ /* 0x000fe40000000000 */
[----:B------:R-:W-:Y:S01]  /*108f0*/  @!P5 IMAD.MOV R0, RZ, RZ, R3 ;  /* 0x000000ffff00d224 */ /* 0x000fe200078e0203 */
[----:B------:R-:W-:-:S04]  /*10900*/  SEL R3, RZ, 0x1, !P1 ;  /* 0x00000001ff037807 */ /* 0x000fc80004800000 */
[----:B------:R-:W-:-:S05]  /*10910*/  LOP3.LUT P0, RZ, R0, R3, RZ, 0xfc, !PT ;  /* 0x0000000300ff7212 */ /* 0x000fca000780fcff */
[----:B------:R0:W-:Y:S08]  /*10920*/  @P1 ST.E desc[UR4][R4.64+0x18], R7 ;  /* 0x0000180704001985 */ /* 0x0001f0000c101904 */
[----:B------:R-:W-:Y:S05]  /*10930*/  @!P0 BRA `(.L_x_274) ;  /* 0x0000000000c88947 */ /* 0x000fea0003800000 */
[----:B------:R-:W-:-:S13]  /*10940*/  ISETP.NE.AND P0, PT, R16, 0x1, PT ;  /* 0x000000011000780c */ /* 0x000fda0003f05270 */
[----:B------:R-:W-:Y:S05]  /*10950*/  @!P0 BRA `(.L_x_275) ;  /* 0x00000000003c8947 */ /* 0x000fea0003800000 */
[----:B------:R-:W-:Y:S01]  /*10960*/  IMAD.MOV.U32 R8, RZ, RZ, R4 ;  /* 0x000000ffff087224 */ /* 0x000fe200078e0004 */
[----:B------:R-:W-:Y:S01]  /*10970*/  MOV R20, 0x10a40 ;  /* 0x00010a4000147802 */ /* 0x000fe20000000f00 */
[----:B------:R-:W-:Y:S02]  /*10980*/  IMAD.MOV.U32 R9, RZ, RZ, R5 ;  /* 0x000000ffff097224 */ /* 0x000fe400078e0005 */
[----:B0-----:R-:W-:Y:S02]  /*10990*/  IMAD.MOV.U32 R4, RZ, RZ, R38 ;  /* 0x000000ffff047224 */ /* 0x001fe400078e0026 */
        /* <DEDUP_REMOVED lines=11> */
.L_x_275:
        /* <DEDUP_REMOVED lines=26> */
[----:B---3--:R-:W2:Y:S04]  /*10bf0*/  LD.E R11, desc[UR6][R4.64+0x14] ;  /* 0x00001406040b7980 */ /* 0x008ea8000c101900 */
[----:B--2---:R4:W-:Y:S04]  /*10c00*/  STG.E desc[UR4][R26.64+0x30], R11 ;  /* 0x0000300b1a007986 */ /* 0x0049e8000c101904 */
[----:B-1----:R-:W2:Y:S04]  /*10c10*/  LDG.E R3, desc[UR6][R32.64+0x18] ;  /* 0x0000180620037981 */ /* 0x002ea8000c1e1900 */
[----:B--2---:R4:W-:Y:S04]  /*10c20*/  STG.E desc[UR4][R26.64+0x18], R3 ;  /* 0x000018031a007986 */ /* 0x0049e8000c101904 */
[----:B0-----:R-:W2:Y:S04]  /*10c30*/  LD.E R7, desc[UR6][R4.64+0x18] ;  /* 0x0000180604077980 */ /* 0x001ea8000c101900 */
[----:B--2---:R4:W-:Y:S01]  /*10c40*/  STG.E desc[UR4][R26.64+0x34], R7 ;  /* 0x000034071a007986 */ /* 0x0049e2000c101904 */
[----:B------:R-:W-:Y:S05]  /*10c50*/  BRA `(.L_x_276) ;  /* 0x00000004005c7947 */ /* 0x000fea0003800000 */
.L_x_274:
        /* <DEDUP_REMOVED lines=87> */
.L_x_276:
[----:B------:R-:W-:Y:S05]  /*111d0*/  BSYNC.RECONVERGENT B6 ;  /* 0x0000000000067941 */ /* 0x000fea0003800200 */
.L_x_273:
[C---:B------:R-:W-:Y:S01]  /*111e0*/  R2UR UR4, R44.reuse ;  /* 0x000000002c0472ca */ /* 0x040fe200000e0000 */
[----:B--2-4-:R-:W-:Y:S01]  /*111f0*/  IMAD.MOV.U32 R3, RZ, RZ, -0x1 ;  /* 0xffffffffff037424 */ /* 0x014fe200078e00ff */
[----:B------:R-:W-:Y:S01]  /*11200*/  R2UR UR5, R45 ;  /* 0x000000002d0572ca */ /* 0x000fe200000e0000 */
[----:B------:R-:W-:Y:S01]  /*11210*/  IMAD.WIDE R30, R25, 0x4, R30 ;  /* 0x00000004191e7825 */ /* 0x000fe200078e021e */
[----:B------:R-:W-:Y:S02]  /*11220*/  R2UR UR6, R44 ;  /* 0x000000002c0672ca */ /* 0x000fe400000e0000 */
[----:B------:R-:W-:-:S09]  /*11230*/  R2UR UR7, R45 ;  /* 0x000000002d0772ca */ /* 0x000fd200000e0000 */
[----:B------:R1:W-:Y:S04]  /*11240*/  STG.E desc[UR4][R46.64], R3 ;  /* 0x000000032e007986 */ /* 0x0003e8000c101904 */
[----:B------:R1:W-:Y:S02]  /*11250*/  ST.E desc[UR6][R30.64], R3 ;  /* 0x000000031e007985 */ /* 0x0003e4000c101906 */
.L_x_61:
[----:B------:R-:W-:Y:S05]  /*11260*/  BSYNC.RECONVERGENT B8 ;  /* 0x0000000000087941 */ /* 0x000fea0003800200 */
.L_x_1:
[----:B------:R-:W2:Y:S01]  /*11270*/  LDL R20, [R1+0x94] ;  /* 0x0000940001147983 */ /* 0x000ea20000100800 */
[----:B------:R3:W-:Y:S05]  /*11280*/  BMOV.32 B6, R19 ;  /* 0x0000001306007356 */ /* 0x0007ea0000000000 */
[----:B------:R-:W2:Y:S01]  /*11290*/  LDL R21, [R1+0x98] ;  /* 0x0000980001157983 */ /* 0x000ea20000100800 */
[----:B------:R4:W-:Y:S05]  /*112a0*/  BMOV.32 B7, R22 ;  /* 0x0000001607007356 */ /* 0x0009ea0000000000 */
[----:B------:R5:W-:Y:S05]  /*112b0*/  BMOV.32 B8, R23 ;  /* 0x0000001708007356 */ /* 0x000bea0000000000 */
[----:B0-----:R-:W2:Y:S04]  /*112c0*/  LDL R2, [R1+0x80] ;  /* 0x0000800001027983 */ /* 0x001ea80000100800 */
[----:B------:R-:W2:Y:S04]  /*112d0*/  LDL R16, [R1+0x84] ;  /* 0x0000840001107983 */ /* 0x000ea80000100800 */
[----:B------:R-:W2:Y:S04]  /*112e0*/  LDL R17, [R1+0x88] ;  /* 0x0000880001117983 */ /* 0x000ea80000100800 */
[----:B------:R-:W2:Y:S04]  /*112f0*/  LDL R18, [R1+0x8c] ;  /* 0x00008c0001127983 */ /* 0x000ea80000100800 */
[----:B---3--:R-:W2:Y:S04]  /*11300*/  LDL R19, [R1+0x90] ;  /* 0x0000900001137983 */ /* 0x008ea80000100800 */
[----:B----4-:R-:W2:Y:S04]  /*11310*/  LDL R22, [R1+0x9c] ;  /* 0x00009c0001167983 */ /* 0x010ea80000100800 */
[----:B-----5:R-:W2:Y:S04]  /*11320*/  LDL R23, [R1+0xa0] ;  /* 0x0000a00001177983 */ /* 0x020ea80000100800 */
[----:B------:R-:W2:Y:S04]  /*11330*/  LDL R24, [R1+0xa4] ;  /* 0x0000a40001187983 */ /* 0x000ea80000100800 */
[----:B------:R-:W2:Y:S04]  /*11340*/  LDL R25, [R1+0xa8] ;  /* 0x0000a80001197983 */ /* 0x000ea80000100800 */
[----:B------:R-:W2:Y:S04]  /*11350*/  LDL R26, [R1+0xac] ;  /* 0x0000ac00011a7983 */ /* 0x000ea80000100800 */
[----:B------:R-:W2:Y:S04]  /*11360*/  LDL R27, [R1+0xb0] ;  /* 0x0000b000011b7983 */ /* 0x000ea80000100800 */
[----:B------:R-:W2:Y:S04]  /*11370*/  LDL R28, [R1+0xb4] ;  /* 0x0000b400011c7983 */ /* 0x000ea80000100800 */
[----:B------:R-:W2:Y:S04]  /*11380*/  LDL R29, [R1+0xb8] ;  /* 0x0000b800011d7983 */ /* 0x000ea80000100800 */
[----:B-1----:R-:W2:Y:S04]  /*11390*/  LDL R30, [R1+0xbc] ;  /* 0x0000bc00011e7983 */ /* 0x002ea80000100800 */
[----:B------:R-:W2:Y:S04]  /*113a0*/  LDL R31, [R1+0xc0] ;  /* 0x0000c000011f7983 */ /* 0x000ea80000100800 */
[----:B------:R-:W2:Y:S04]  /*113b0*/  LDL R36, [R1+0xc4] ;  /* 0x0000c40001247983 */ /* 0x000ea80000100800 */
[----:B------:R-:W2:Y:S04]  /*113c0*/  LDL R37, [R1+0xc8] ;  /* 0x0000c80001257983 */ /* 0x000ea80000100800 */
[----:B------:R-:W2:Y:S04]  /*113d0*/  LDL R38, [R1+0xcc] ;  /* 0x0000cc0001267983 */ /* 0x000ea80000100800 */
[----:B------:R-:W2:Y:S04]  /*113e0*/  LDL R39, [R1+0xd0] ;  /* 0x0000d00001277983 */ /* 0x000ea80000100800 */
[----:B------:R-:W2:Y:S04]  /*113f0*/  LDL R44, [R1+0xd4] ;  /* 0x0000d400012c7983 */ /* 0x000ea80000100800 */
[----:B------:R-:W2:Y:S04]  /*11400*/  LDL R45, [R1+0xd8] ;  /* 0x0000d800012d7983 */ /* 0x000ea80000100800 */
[----:B------:R-:W2:Y:S04]  /*11410*/  LDL R46, [R1+0xdc] ;  /* 0x0000dc00012e7983 */ /* 0x000ea80000100800 */
[----:B------:R0:W2:Y:S02]  /*11420*/  LDL R47, [R1+0xe0] ;  /* 0x0000e000012f7983 */ /* 0x0000a40000100800 */
[----:B0-----:R-:W-:Y:S01]  /*11430*/  VIADD R1, R1, 0xe8 ;  /* 0x000000e801017836 */ /* 0x001fe20000000000 */
[----:B--2---:R-:W-:Y:S06]  /*11440*/  RET.REL.NODEC R20 `(_Z6expandP6vertexPiS1_S1_P12returnObjecti) ;  /* 0xfffffee814ec7950 */ /* 0x004fec0003c3ffff */
.L_x_277:
[----:B------:R-:W-:-:S00]  /*11450*/  BRA `(.L_x_277) ;  /* 0xfffffffc00fc7947 */ /* 0x000fc0000383ffff */
[----:B------:R-:W-:-:S00]  /*11460*/  NOP ;  /* 0x0000000000007918 */ /* 0x000fc00000000000 */
        /* <DEDUP_REMOVED lines=9> */
.L_x_278:


//--------------------- .nv.shared.reserved.0     --------------------------
	.section	.nv.shared.reserved.0,"aw",@nobits
	.weak		__nv_reservedSMEM_offset_0_alias
	.size		__nv_reservedSMEM_offset_0_alias, 0, 64
	.other		__nv_reservedSMEM_offset_0_alias,@"STO_CUDA_RESERVED_SHARED STV_DEFAULT"
__nv_reservedSMEM_offset_0_alias:
	.zero		0
	.zero		64


//--------------------- .nv.constant0._Z6expandP6vertexPiS1_S1_P12returnObjecti --------------------------
	.section	.nv.constant0._Z6expandP6vertexPiS1_S1_P12returnObjecti,"a",@progbits
	.sectionflags	@""
	.align	4
.nv.constant0._Z6expandP6vertexPiS1_S1_P12returnObjecti:
	.zero		940


//--------------------- SYMBOLS --------------------------

	.type		.nv.reservedSmem.offset0,@object
	.size		.nv.reservedSmem.offset0,0x4
	.type		malloc,@function
